def attn_fwd(
    Q,
    K,
    V,
    Out,
    Lse,
    sm_scale,
    stride_qz,
    stride_qh,
    stride_qm,
    stride_qk,
    stride_kz,
    stride_kh,
    stride_kn,
    stride_kk,
    stride_vz,
    stride_vh,
    stride_vn,
    stride_vk,
    stride_oz,
    stride_oh,
    stride_om,
    stride_ok,
    seqlen_q,
    seqlen_k,
    BLOCK_M: tl.constexpr,
    BLOCK_N: tl.constexpr,
    HEAD_DIM: tl.constexpr,
    CAUSAL: tl.constexpr,
):
    start_m = tl.program_id(0)
    off_hz = tl.program_id(1)
    q_off = off_hz * stride_qh
    k_off = off_hz * stride_kh
    v_off = off_hz * stride_vh
    offs_m = start_m * BLOCK_M + tl.arange(0, BLOCK_M)
    offs_d = tl.arange(0, HEAD_DIM)
    offs_n = tl.arange(0, BLOCK_N)
    q_ptrs = Q + q_off + offs_m[:, None] * stride_qm + offs_d[None, :] * stride_qk
    k_ptrs = K + k_off + offs_d[:, None] * stride_kk + offs_n[None, :] * stride_kn
    v_ptrs = V + v_off + offs_n[:, None] * stride_vn + offs_d[None, :] * stride_vk
    m_i = tl.full([BLOCK_M], float("-inf"), dtype=tl.float32)
    l_i = tl.zeros([BLOCK_M], dtype=tl.float32) + 1.0
    acc = tl.zeros([BLOCK_M, HEAD_DIM], dtype=tl.float32)
    q = tl.load(q_ptrs)
    acc, l_i, m_i = _attn_fwd_inner(
        acc,
        l_i,
        m_i,
        q,
        k_ptrs,
        v_ptrs,
        sm_scale,
        stride_kn,
        stride_vn,
        start_m,
        seqlen_k,
        BLOCK_M,
        BLOCK_N,
        HEAD_DIM,
        CAUSAL,
    )
    acc = acc / l_i[:, None]
    lse = m_i + tl.math.log2(l_i) / 1.4426950408889634
    o_ptrs = (
        Out
        + off_hz * stride_oh
        + offs_m[:, None] * stride_om
        + offs_d[None, :] * stride_ok
    )
    tl.store(o_ptrs, acc.to(Out.dtype.element_ty))
    tl.store(Lse + off_hz * seqlen_q + offs_m, lse)

# config = {"BLOCK_M": 64, "BLOCK_N": 128, "HEAD_DIM": 64, "arch": "sm_100", "causal": false, "dtype": "fp16", "num_stages": 2, "num_warps": 4}
# arch = sm_100


// ===== COMPILED SASS (sm_100a) =====

	.target	sm_100a

	.elftype	@"ET_EXEC"


//--------------------- .note.nv.tkinfo           --------------------------
	.section	.note.nv.tkinfo,"",@"SHT_NOTE"
	.sectionflags	@"SHF_NOTE_NV_TKINFO"
	.tkinfo
        /*0018*/ 	.word	0x00000081
        /*0030*/ 	.string	""
        /*0030*/ 	.string	"ptxas-blackwell"
        /*0030*/ 	.string	"Cuda compilation tools, release 12.9, V12.9.86"
        /*0030*/ 	.string	"Build cuda_12.9.r12.9/compiler.36037853_0"
        /*0030*/ 	.string	"-v  -suppress-debug-info  -lineinfo  -arch sm_100a "



//--------------------- .note.nv.cuver            --------------------------
	.section	.note.nv.cuver,"",@"SHT_NOTE"
	.sectionflags	@"SHF_NOTE_NV_CUVER"
        /*0018*/ 	.short	0x0001
        /*001a*/ 	.short	0x0064
        /*001c*/ 	.short	0x0001
        /*001e*/ 	.short	0x0000
        /*0020*/ 	.short	0x0001
        /*0022*/ 	.short	0x0000


//--------------------- .nv.info                  --------------------------
	.section	.nv.info,"",@"SHT_CUDA_INFO"
	.align	4


	//----- nvinfo : EIATTR_REGCOUNT
	.align		4
        /*0000*/ 	.byte	0x04, 0x2f
        /*0002*/ 	.short	(.L_5 - .L_4)
	.align		4
.L_4:
        /*0004*/ 	.word	index@(attn_fwd)
        /*0008*/ 	.word	0x000000ff


	//----- nvinfo : EIATTR_FRAME_SIZE
	.align		4
.L_5:
        /*000c*/ 	.byte	0x04, 0x11
        /*000e*/ 	.short	(.L_7 - .L_6)
	.align		4
.L_6:
        /*0010*/ 	.word	index@($__internal_2_$__cuda_sm10x_tcgen05_guardrail_trap_unallocated_columns_being_dealloced)
        /*0014*/ 	.word	0x00000138


	//----- nvinfo : EIATTR_FRAME_SIZE
	.align		4
.L_7:
        /*0018*/ 	.byte	0x04, 0x11
        /*001a*/ 	.short	(.L_9 - .L_8)
	.align		4
.L_8:
        /*001c*/ 	.word	index@($__internal_1_$__cuda_sm10x_tcgen05_guardrail_trap_phase_invalid_during_alloc)
        /*0020*/ 	.word	0x00000138


	//----- nvinfo : EIATTR_FRAME_SIZE
	.align		4
.L_9:
        /*0024*/ 	.byte	0x04, 0x11
        /*0026*/ 	.short	(.L_11 - .L_10)
	.align		4
.L_10:
        /*0028*/ 	.word	index@($__internal_0_$__cuda_sm10x_tcgen05_guardrail_trap_col_being_dealloced_not_returned_by_alloc)
        /*002c*/ 	.word	0x00000138


	//----- nvinfo : EIATTR_FRAME_SIZE
	.align		4
.L_11:
        /*0030*/ 	.byte	0x04, 0x11
        /*0032*/ 	.short	(.L_13 - .L_12)
	.align		4
.L_12:
        /*0034*/ 	.word	index@(attn_fwd)
        /*0038*/ 	.word	0x00000138


	//----- nvinfo : EIATTR_MIN_STACK_SIZE
	.align		4
.L_13:
        /*003c*/ 	.byte	0x04, 0x12
        /*003e*/ 	.short	(.L_15 - .L_14)
	.align		4
.L_14:
        /*0040*/ 	.word	index@(attn_fwd)
        /*0044*/ 	.word	0x00000138
.L_15:


//--------------------- .nv.info.attn_fwd         --------------------------
	.section	.nv.info.attn_fwd,"",@"SHT_CUDA_INFO"
	.sectionflags	@""
	.align	4


	//----- nvinfo : EIATTR_CUDA_API_VERSION
	.align		4
        /*0000*/ 	.byte	0x04, 0x37
        /*0002*/ 	.short	(.L_17 - .L_16)
.L_16:
        /*0004*/ 	.word	0x00000081


	//----- nvinfo : EIATTR_KPARAM_INFO
	.align		4
.L_17:
        /*0008*/ 	.byte	0x04, 0x17
        /*000a*/ 	.short	(.L_19 - .L_18)
.L_18:
        /*000c*/ 	.word	0x00000000
        /*0010*/ 	.short	0x0019
        /*0012*/ 	.short	0x0080
        /*0014*/ 	.byte	0x00, 0xf4, 0x21, 0x00


	//----- nvinfo : EIATTR_KPARAM_INFO
	.align		4
.L_19:
        /*0018*/ 	.byte	0x04, 0x17
        /*001a*/ 	.short	(.L_21 - .L_20)
.L_20:
        /*001c*/ 	.word	0x00000000
        /*0020*/ 	.short	0x0018
        /*0022*/ 	.short	0x0078
        /*0024*/ 	.byte	0x00, 0xf4, 0x21, 0x00


	//----- nvinfo : EIATTR_KPARAM_INFO
	.align		4
.L_21:
        /*0028*/ 	.byte	0x04, 0x17
        /*002a*/ 	.short	(.L_23 - .L_22)
.L_22:
        /*002c*/ 	.word	0x00000000
        /*0030*/ 	.short	0x0017
        /*0032*/ 	.short	0x0070
        /*0034*/ 	.byte	0x00, 0xf0, 0x11, 0x00


	//----- nvinfo : EIATTR_KPARAM_INFO
	.align		4
.L_23:
        /*0038*/ 	.byte	0x04, 0x17
        /*003a*/ 	.short	(.L_25 - .L_24)
.L_24:
        /*003c*/ 	.word	0x00000000
        /*0040*/ 	.short	0x0016
        /*0042*/ 	.short	0x006c
        /*0044*/ 	.byte	0x00, 0xf0, 0x11, 0x00


	//----- nvinfo : EIATTR_KPARAM_INFO
	.align		4
.L_25:
        /*0048*/ 	.byte	0x04, 0x17
        /*004a*/ 	.short	(.L_27 - .L_26)
.L_26:
        /*004c*/ 	.word	0x00000000
        /*0050*/ 	.short	0x0015
        /*0052*/ 	.short	0x0068
        /*0054*/ 	.byte	0x00, 0xf0, 0x11, 0x00


	//----- nvinfo : EIATTR_KPARAM_INFO
	.align		4
.L_27:
        /*0058*/ 	.byte	0x04, 0x17
        /*005a*/ 	.short	(.L_29 - .L_28)
.L_28:
        /*005c*/ 	.word	0x00000000
        /*0060*/ 	.short	0x0014
        /*0062*/ 	.short	0x0064
        /*0064*/ 	.byte	0x00, 0xf0, 0x11, 0x00


	//----- nvinfo : EIATTR_KPARAM_INFO
	.align		4
.L_29:
        /*0068*/ 	.byte	0x04, 0x17
        /*006a*/ 	.short	(.L_31 - .L_30)
.L_30:
        /*006c*/ 	.word	0x00000000
        /*0070*/ 	.short	0x0013
        /*0072*/ 	.short	0x0060
        /*0074*/ 	.byte	0x00, 0xf0, 0x11, 0x00


	//----- nvinfo : EIATTR_KPARAM_INFO
	.align		4
.L_31:
        /*0078*/ 	.byte	0x04, 0x17
        /*007a*/ 	.short	(.L_33 - .L_32)
.L_32:
        /*007c*/ 	.word	0x00000000
        /*0080*/ 	.short	0x0012
        /*0082*/ 	.short	0x005c
        /*0084*/ 	.byte	0x00, 0xf0, 0x11, 0x00


	//----- nvinfo : EIATTR_KPARAM_INFO
	.align		4
.L_33:
        /*0088*/ 	.byte	0x04, 0x17
        /*008a*/ 	.short	(.L_35 - .L_34)
.L_34:
        /*008c*/ 	.word	0x00000000
        /*0090*/ 	.short	0x0011
        /*0092*/ 	.short	0x0058
        /*0094*/ 	.byte	0x00, 0xf0, 0x11, 0x00


	//----- nvinfo : EIATTR_KPARAM_INFO
	.align		4
.L_35:
        /*0098*/ 	.byte	0x04, 0x17
        /*009a*/ 	.short	(.L_37 - .L_36)
.L_36:
        /*009c*/ 	.word	0x00000000
        /*00a0*/ 	.short	0x0010
        /*00a2*/ 	.short	0x0054
        /*00a4*/ 	.byte	0x00, 0xf0, 0x11, 0x00


	//----- nvinfo : EIATTR_KPARAM_INFO
	.align		4
.L_37:
        /*00a8*/ 	.byte	0x04, 0x17
        /*00aa*/ 	.short	(.L_39 - .L_38)
.L_38:
        /*00ac*/ 	.word	0x00000000
        /*00b0*/ 	.short	0x000f
        /*00b2*/ 	.short	0x0050
        /*00b4*/ 	.byte	0x00, 0xf0, 0x11, 0x00


	//----- nvinfo : EIATTR_KPARAM_INFO
	.align		4
.L_39:
        /*00b8*/ 	.byte	0x04, 0x17
        /*00ba*/ 	.short	(.L_41 - .L_40)
.L_40:
        /*00bc*/ 	.word	0x00000000
        /*00c0*/ 	.short	0x000e
        /*00c2*/ 	.short	0x004c
        /*00c4*/ 	.byte	0x00, 0xf0, 0x11, 0x00


	//----- nvinfo : EIATTR_KPARAM_INFO
	.align		4
.L_41:
        /*00c8*/ 	.byte	0x04, 0x17
        /*00ca*/ 	.short	(.L_43 - .L_42)
.L_42:
        /*00cc*/ 	.word	0x00000000
        /*00d0*/ 	.short	0x000d
        /*00d2*/ 	.short	0x0048
        /*00d4*/ 	.byte	0x00, 0xf0, 0x11, 0x00


	//----- nvinfo : EIATTR_KPARAM_INFO
	.align		4
.L_43:
        /*00d8*/ 	.byte	0x04, 0x17
        /*00da*/ 	.short	(.L_45 - .L_44)
.L_44:
        /*00dc*/ 	.word	0x00000000
        /*00e0*/ 	.short	0x000c
        /*00e2*/ 	.short	0x0044
        /*00e4*/ 	.byte	0x00, 0xf0, 0x11, 0x00


	//----- nvinfo : EIATTR_KPARAM_INFO
	.align		4
.L_45:
        /*00e8*/ 	.byte	0x04, 0x17
        /*00ea*/ 	.short	(.L_47 - .L_46)
.L_46:
        /*00ec*/ 	.word	0x00000000
        /*00f0*/ 	.short	0x000b
        /*00f2*/ 	.short	0x0040
        /*00f4*/ 	.byte	0x00, 0xf0, 0x11, 0x00


	//----- nvinfo : EIATTR_KPARAM_INFO
	.align		4
.L_47:
        /*00f8*/ 	.byte	0x04, 0x17
        /*00fa*/ 	.short	(.L_49 - .L_48)
.L_48:
        /*00fc*/ 	.word	0x00000000
        /*0100*/ 	.short	0x000a
        /*0102*/ 	.short	0x003c
        /*0104*/ 	.byte	0x00, 0xf0, 0x11, 0x00


	//----- nvinfo : EIATTR_KPARAM_INFO
	.align		4
.L_49:
        /*0108*/ 	.byte	0x04, 0x17
        /*010a*/ 	.short	(.L_51 - .L_50)
.L_50:
        /*010c*/ 	.word	0x00000000
        /*0110*/ 	.short	0x0009
        /*0112*/ 	.short	0x0038
        /*0114*/ 	.byte	0x00, 0xf0, 0x11, 0x00


	//----- nvinfo : EIATTR_KPARAM_INFO
	.align		4
.L_51:
        /*0118*/ 	.byte	0x04, 0x17
        /*011a*/ 	.short	(.L_53 - .L_52)
.L_52:
        /*011c*/ 	.word	0x00000000
        /*0120*/ 	.short	0x0008
        /*0122*/ 	.short	0x0034
        /*0124*/ 	.byte	0x00, 0xf0, 0x11, 0x00


	//----- nvinfo : EIATTR_KPARAM_INFO
	.align		4
.L_53:
        /*0128*/ 	.byte	0x04, 0x17
        /*012a*/ 	.short	(.L_55 - .L_54)
.L_54:
        /*012c*/ 	.word	0x00000000
        /*0130*/ 	.short	0x0007
        /*0132*/ 	.short	0x0030
        /*0134*/ 	.byte	0x00, 0xf0, 0x11, 0x00


	//----- nvinfo : EIATTR_KPARAM_INFO
	.align		4
.L_55:
        /*0138*/ 	.byte	0x04, 0x17
        /*013a*/ 	.short	(.L_57 - .L_56)
.L_56:
        /*013c*/ 	.word	0x00000000
        /*0140*/ 	.short	0x0006
        /*0142*/ 	.short	0x002c
        /*0144*/ 	.byte	0x00, 0xf0, 0x11, 0x00


	//----- nvinfo : EIATTR_KPARAM_INFO
	.align		4
.L_57:
        /*0148*/ 	.byte	0x04, 0x17
        /*014a*/ 	.short	(.L_59 - .L_58)
.L_58:
        /*014c*/ 	.word	0x00000000
        /*0150*/ 	.short	0x0005
        /*0152*/ 	.short	0x0028
        /*0154*/ 	.byte	0x00, 0xf0, 0x11, 0x00


	//----- nvinfo : EIATTR_KPARAM_INFO
	.align		4
.L_59:
        /*0158*/ 	.byte	0x04, 0x17
        /*015a*/ 	.short	(.L_61 - .L_60)
.L_60:
        /*015c*/ 	.word	0x00000000
        /*0160*/ 	.short	0x0004
        /*0162*/ 	.short	0x0020
        /*0164*/ 	.byte	0x00, 0xf4, 0x21, 0x00


	//----- nvinfo : EIATTR_KPARAM_INFO
	.align		4
.L_61:
        /*0168*/ 	.byte	0x04, 0x17
        /*016a*/ 	.short	(.L_63 - .L_62)
.L_62:
        /*016c*/ 	.word	0x00000000
        /*0170*/ 	.short	0x0003
        /*0172*/ 	.short	0x0018
        /*0174*/ 	.byte	0x00, 0xf4, 0x21, 0x00


	//----- nvinfo : EIATTR_KPARAM_INFO
	.align		4
.L_63:
        /*0178*/ 	.byte	0x04, 0x17
        /*017a*/ 	.short	(.L_65 - .L_64)
.L_64:
        /*017c*/ 	.word	0x00000000
        /*0180*/ 	.short	0x0002
        /*0182*/ 	.short	0x0010
        /*0184*/ 	.byte	0x00, 0xf4, 0x21, 0x00


	//----- nvinfo : EIATTR_KPARAM_INFO
	.align		4
.L_65:
        /*0188*/ 	.byte	0x04, 0x17
        /*018a*/ 	.short	(.L_67 - .L_66)
.L_66:
        /*018c*/ 	.word	0x00000000
        /*0190*/ 	.short	0x0001
        /*0192*/ 	.short	0x0008
        /*0194*/ 	.byte	0x00, 0xf4, 0x21, 0x00


	//----- nvinfo : EIATTR_KPARAM_INFO
	.align		4
.L_67:
        /*0198*/ 	.byte	0x04, 0x17
        /*019a*/ 	.short	(.L_69 - .L_68)
.L_68:
        /*019c*/ 	.word	0x00000000
        /*01a0*/ 	.short	0x0000
        /*01a2*/ 	.short	0x0000
        /*01a4*/ 	.byte	0x00, 0xf4, 0x21, 0x00


	//----- nvinfo : EIATTR_AT_ENTRY_FRAGMENTS
	.align		4
.L_69:
        /*01a8*/ 	.byte	0x04, 0x4f
        /*01aa*/ 	.short	(.L_71 - .L_70)


	//   ....[0]....
.L_70:
        /*01ac*/ 	.word	0x00000004


	//----- nvinfo : EIATTR_RESERVED_SMEM_USED
	.align		4
.L_71:
        /*01b0*/ 	.byte	0x01, 0x41
	.zero		2


	//----- nvinfo : EIATTR_SPARSE_MMA_MASK
	.align		4
        /*01b4*/ 	.byte	0x03, 0x50
        /*01b6*/ 	.short	0x0000


	//----- nvinfo : EIATTR_TCGEN05_1CTA_USED
	.align		4
        /*01b8*/ 	.byte	0x01, 0x51
	.zero		2


	//----- nvinfo : EIATTR_MAXREG_COUNT
	.align		4
        /*01bc*/ 	.byte	0x03, 0x1b
        /*01be*/ 	.short	0x00ff


	//----- nvinfo : EIATTR_NUM_BARRIERS
	.align		4
        /*01c0*/ 	.byte	0x02, 0x4c
        /*01c2*/ 	.byte	0x01
	.zero		1


	//----- nvinfo : EIATTR_ANNOTATIONS
	.align		4
        /*01c4*/ 	.byte	0x04, 0x55
        /*01c6*/ 	.short	(.L_73 - .L_72)


	//   ....[0]....
.L_72:
        /*01c8*/ 	.word	0x00000001
        /*01cc*/ 	.byte	0xc0, 0x15, 0x00, 0x00, 0x01, 0x00, 0x00, 0x00, 0xf0, 0x15, 0x00, 0x00, 0x01, 0x00, 0x00, 0x00
        /* <DEDUP_REMOVED lines=37> */
        /*042c*/ 	.byte	0x30, 0x75, 0x00, 0x00, 0x01, 0x00, 0x00, 0x00, 0x50, 0x75, 0x00, 0x00


	//----- nvinfo : EIATTR_INT_WARP_WIDE_INSTR_OFFSETS
	.align		4
.L_73:
        /*0438*/ 	.byte	0x04, 0x31
        /*043a*/ 	.short	(.L_75 - .L_74)


	//   ....[0]....
.L_74:
        /*043c*/ 	.word	0x00001de0


	//   ....[1]....
        /*0440*/ 	.word	0x00001df0


	//   ....[2]....
        /*0444*/ 	.word	0x000027c0


	//   ....[3]....
        /*0448*/ 	.word	0x00002910


	//   ....[4]....
        /*044c*/ 	.word	0x00007790


	//   ....[5]....
        /*0450*/ 	.word	0x0000c270


	//   ....[6]....
        /*0454*/ 	.word	0x0000c2c0


	//----- nvinfo : EIATTR_COOP_GROUP_MASK_REGIDS
	.align		4
.L_75:
        /*0458*/ 	.byte	0x04, 0x29
        /*045a*/ 	.short	(.L_77 - .L_76)


	//   ....[0]....
.L_76:
        /*045c*/ 	.word	0xffffffff


	//   ....[1]....
        /*0460*/ 	.word	0xffffffff


	//   ....[2]....
        /*0464*/ 	.word	0xffffffff


	//   ....[3]....
        /*0468*/ 	.word	0xffffffff


	//   ....[4]....
        /*046c*/ 	.word	0xffffffff


	//   ....[5]....
        /*0470*/ 	.word	0xffffffff


	//   ....[6]....
        /*0474*/ 	.word	0xffffffff


	//   ....[7]....
        /*0478*/ 	.word	0xffffffff


	//----- nvinfo : EIATTR_COOP_GROUP_INSTR_OFFSETS
	.align		4
.L_77:
        /*047c*/ 	.byte	0x04, 0x28
        /*047e*/ 	.short	(.L_79 - .L_78)


	//   ....[0]....
.L_78:
        /*0480*/ 	.word	0x00000060


	//   ....[1]....
        /*0484*/ 	.word	0x00000320


	//   ....[2]....
        /*0488*/ 	.word	0x00003ee0


	//   ....[3]....
        /*048c*/ 	.word	0x000061b0


	//   ....[4]....
        /*0490*/ 	.word	0x00008450


	//   ....[5]....
        /*0494*/ 	.word	0x00009480


	//   ....[6]....
        /*0498*/ 	.word	0x0000c100


	//   ....[7]....
        /*049c*/ 	.word	0x0000c370


	//----- nvinfo : EIATTR_VRC_CTA_INIT_COUNT
	.align		4
.L_79:
        /*04a0*/ 	.byte	0x02, 0x4a
        /*04a2*/ 	.byte	0x80
	.zero		1


	//----- nvinfo : EIATTR_MBARRIER_INSTR_OFFSETS
	.align		4
        /*04a4*/ 	.byte	0x04, 0x39
        /*04a6*/ 	.short	(.L_81 - .L_80)


	//   ....[0]....
.L_80:
        /*04a8*/ 	.word	0x000023f0
        /*04ac*/ 	.word	0x000000ff
        /*04b0*/ 	.word	0x00000000
        /*04b4*/ 	.short	0x0100
        /*04b6*/ 	.byte	0x0b
	.zero		1


	//   ....[1]....
        /*04b8*/ 	.word	0x00002810
        /*04bc*/ 	.word	0x000000ff
        /*04c0*/ 	.word	0x0000e008
        /*04c4*/ 	.short	0x0100
        /*04c6*/ 	.byte	0x0e
	.zero		1


	//   ....[2]....
        /*04c8*/ 	.word	0x00002de0
        /*04cc*/ 	.word	0x000000ff
        /*04d0*/ 	.word	0x00004000
        /*04d4*/ 	.short	0x0100
        /*04d6*/ 	.byte	0x0e
	.zero		1


	//   ....[3]....
        /*04d8*/ 	.word	0x00003030
        /*04dc*/ 	.word	0x000000ff
        /*04e0*/ 	.word	0x00004000
        /*04e4*/ 	.short	0x010a
        /*04e6*/ 	.byte	0x0e
	.zero		1


	//   ....[4]....
        /*04e8*/ 	.word	0x00003120
        /*04ec*/ 	.word	0x000000ff
        /*04f0*/ 	.word	0x00004000
        /*04f4*/ 	.short	0x0108
        /*04f6*/ 	.byte	0x0e
	.zero		1


	//   ....[5]....
        /*04f8*/ 	.word	0x00007c50
        /*04fc*/ 	.word	0x000000ff
        /*0500*/ 	.word	0x0000e010
        /*0504*/ 	.short	0x0100
        /*0506*/ 	.byte	0x0e
	.zero		1


	//   ....[6]....
        /*0508*/ 	.word	0x00007dc0
        /*050c*/ 	.word	0x000000ff
        /*0510*/ 	.word	0x0000e010
        /*0514*/ 	.short	0x010a
        /*0516*/ 	.byte	0x0e
	.zero		1


	//   ....[7]....
        /*0518*/ 	.word	0x00007e20
        /*051c*/ 	.word	0x000000ff
        /*0520*/ 	.word	0x0000e010
        /*0524*/ 	.short	0x0108
        /*0526*/ 	.byte	0x0e
	.zero		1


	//   ....[8]....
        /*0528*/ 	.word	0x00007e70
        /*052c*/ 	.word	0x000000ff
        /*0530*/ 	.word	0x00000000
        /*0534*/ 	.short	0x010a
        /*0536*/ 	.byte	0x0b
	.zero		1


	//   ....[9]....
        /*0538*/ 	.word	0x0000aa60
        /*053c*/ 	.word	0x000000ff
        /*0540*/ 	.word	0x00000000
        /*0544*/ 	.short	0x010a
        /*0546*/ 	.byte	0x0b
	.zero		1


	//   ....[10]....
        /*0548*/ 	.word	0x0000ab60
        /*054c*/ 	.word	0x000000ff
        /*0550*/ 	.word	0x0000e000
        /*0554*/ 	.short	0x0108
        /*0556*/ 	.byte	0x0e
	.zero		1


	//   ....[11]....
        /*0558*/ 	.word	0x0000ac60
        /*055c*/ 	.word	0x000000ff
        /*0560*/ 	.word	0x0000e008
        /*0564*/ 	.short	0x0108
        /*0566*/ 	.byte	0x0e
	.zero		1


	//   ....[12]....
        /*0568*/ 	.word	0x0000c390
        /*056c*/ 	.word	0x000000ff
        /*0570*/ 	.word	0x00004000
        /*0574*/ 	.short	0x010a
        /*0576*/ 	.byte	0x0e
	.zero		1


	//   ....[13]....
        /*0578*/ 	.word	0x0000c3c0
        /*057c*/ 	.word	0x000000ff
        /*0580*/ 	.word	0x0000e010
        /*0584*/ 	.short	0x010a
        /*0586*/ 	.byte	0x0e
	.zero		1


	//   ....[14]....
        /*0588*/ 	.word	0x0000c3f0
        /*058c*/ 	.word	0x000000ff
        /*0590*/ 	.word	0x00000000
        /*0594*/ 	.short	0x010a
        /*0596*/ 	.byte	0x0b
	.zero		1


	//   ....[15]....
        /*0598*/ 	.word	0x0000c420
        /*059c*/ 	.word	0x000000ff
        /*05a0*/ 	.word	0x00000000
        /*05a4*/ 	.short	0x010a
        /*05a6*/ 	.byte	0x0b
	.zero		1


	//----- nvinfo : EIATTR_NUM_MBARRIERS
	.align		4
.L_81:
        /*05a8*/ 	.byte	0x03, 0x38
        /*05aa*/ 	.short	0xffff


	//----- nvinfo : EIATTR_EXIT_INSTR_OFFSETS
	.align		4
        /*05ac*/ 	.byte	0x04, 0x1c
        /*05ae*/ 	.short	(.L_83 - .L_82)


	//   ....[0]....
.L_82:
        /*05b0*/ 	.word	0x0000c380


	//----- nvinfo : EIATTR_REQNTID
	.align		4
.L_83:
        /*05b4*/ 	.byte	0x04, 0x10
        /*05b6*/ 	.short	(.L_85 - .L_84)
.L_84:
        /*05b8*/ 	.word	0x00000080
        /*05bc*/ 	.word	0x00000001
        /*05c0*/ 	.word	0x00000001


	//----- nvinfo : EIATTR_CRS_STACK_SIZE
	.align		4
.L_85:
        /*05c4*/ 	.byte	0x04, 0x1e
        /*05c6*/ 	.short	(.L_87 - .L_86)
.L_86:
        /*05c8*/ 	.word	0x00000000


	//----- nvinfo : EIATTR_CBANK_PARAM_SIZE
	.align		4
.L_87:
        /*05cc*/ 	.byte	0x03, 0x19
        /*05ce*/ 	.short	0x0088


	//----- nvinfo : EIATTR_PARAM_CBANK
	.align		4
        /*05d0*/ 	.byte	0x04, 0x0a
        /*05d2*/ 	.short	(.L_89 - .L_88)
	.align		4
.L_88:
        /*05d4*/ 	.word	index@(.nv.constant0.attn_fwd)
        /*05d8*/ 	.short	0x0380
        /*05da*/ 	.short	0x0088


	//----- nvinfo : EIATTR_SW_WAR
	.align		4
.L_89:
        /*05dc*/ 	.byte	0x04, 0x36
        /*05de*/ 	.short	(.L_91 - .L_90)
.L_90:
        /*05e0*/ 	.word	0x00000008
.L_91:


//--------------------- .nv.compat                --------------------------
	.section	.nv.compat,"",@"SHT_CUDA_COMPAT_INFO"
	.align	4
        /*0000*/ 	.byte	0x02, 0x02, 0x02, 0x00, 0x02, 0x05, 0x05, 0x00, 0x02, 0x03, 0x00, 0x00, 0x02, 0x06, 0x01, 0x00


//--------------------- .nv.callgraph             --------------------------
	.section	.nv.callgraph,"",@"SHT_CUDA_CALLGRAPH"
	.align	4
	.sectionentsize	8
	.align		4
        /*0000*/ 	.word	0x00000000
	.align		4
        /*0004*/ 	.word	0xffffffff
	.align		4
        /*0008*/ 	.word	0x00000000
	.align		4
        /*000c*/ 	.word	0xfffffffe
	.align		4
        /*0010*/ 	.word	0x00000000
	.align		4
        /*0014*/ 	.word	0xfffffffd
	.align		4
        /*0018*/ 	.word	0x00000000
	.align		4
        /*001c*/ 	.word	0xfffffffc


//--------------------- .nv.constant4             --------------------------
	.section	.nv.constant4,"a",@progbits
	.align	8
	.align		8
.nv.constant4:
        /*0000*/ 	.dword	_$_str


//--------------------- .text.attn_fwd            --------------------------
	.section	.text.attn_fwd,"ax",@progbits
	.align	128
        .global         attn_fwd
        .type           attn_fwd,@function
        .size           attn_fwd,(.L_x_28 - attn_fwd)
        .other          attn_fwd,@"STO_CUDA_ENTRY STV_DEFAULT"
attn_fwd:
.text.attn_fwd:
[----:B------:R-:W0:Y:S01]  /*0000*/  LDC R1, c[0x0][0x37c] ;  /* 0x0000df00ff017b82 */ /* 0x000e220000000800 */
[----:B------:R-:W1:Y:S01]  /*0010*/  S2R R0, SR_TID.X ;  /* 0x0000000000007919 */ /* 0x000e620000002100 */
[----:B0-----:R-:W-:Y:S02]  /*0020*/  IADD3 R1, PT, PT, R1, -0x138, RZ ;  /* 0xfffffec801017810 */ /* 0x001fe40007ffe0ff */
[----:B-1----:R-:W-:-:S13]  /*0030*/  ISETP.GE.U32.AND P0, PT, R0, 0x20, PT ;  /* 0x000000200000780c */ /* 0x002fda0003f06070 */
[----:B------:R-:W-:Y:S05]  /*0040*/  @P0 BRA `(.L_x_0) ;  /* 0x0000000000b80947 */ /* 0x000fea0003800000 */
[----:B------:R-:W0:Y:S01]  /*0050*/  S2UR UR6, SR_CgaCtaId ;  /* 0x00000000000679c3 */ /* 0x000e220000008800 */
[----:B------:R-:W-:Y:S01]  /*0060*/  NOP ;  /* 0x0000000000007918 */ /* 0x000fe20000000000 */
[----:B------:R-:W-:Y:S02]  /*0070*/  UMOV UR4, 0x40 ;  /* 0x0000004000047882 */ /* 0x000fe40000000000 */
[----:B0-----:R-:W-:-:S09]  /*0080*/  ULEA UR4, UR6, UR4, 0x18 ;  /* 0x0000000406047291 */ /* 0x001fd2000f8ec0ff */
[----:B------:R-:W0:Y:S01]  /*0090*/  LDS.U8 R0, [UR4] ;  /* 0x00000004ff007984 */ /* 0x000e220008000000 */
[----:B------:R-:W-:Y:S02]  /*00a0*/  UMOV UR4, 0x400 ;  /* 0x0000040000047882 */ /* 0x000fe40000000000 */
[----:B------:R-:W-:Y:S01]  /*00b0*/  ULEA UR4, UR6, UR4, 0x18 ;  /* 0x0000000406047291 */ /* 0x000fe2000f8ec0ff */
[----:B0-----:R-:W-:-:S13]  /*00c0*/  ISETP.NE.AND P1, PT, R0, RZ, PT ;  /* 0x000000ff0000720c */ /* 0x001fda0003f25270 */
[----:B------:R-:W-:Y:S05]  /*00d0*/  @P1 BRA `(.L_x_1) ;  /* 0x00000000007c1947 */ /* 0x000fea0003800000 */
[----:B------:R-:W-:-:S13]  /*00e0*/  ELECT P1, URZ, PT ;  /* 0x0000000000ff782f */ /* 0x000fda0003820000 */
[----:B------:R-:W-:Y:S05]  /*00f0*/  @!P1 BRA `(.L_x_2) ;  /* 0x0000000000849947 */ /* 0x000fea0003800000 */
[----:B------:R-:W-:Y:S01]  /*0100*/  UMOV UR5, 0x4 ;  /* 0x0000000400057882 */ /* 0x000fe20000000000 */
[----:B------:R-:W-:Y:S01]  /*0110*/  HFMA2 R4, -RZ, RZ, 0, 5.9604644775390625e-08 ;  /* 0x00000001ff047431 */ /* 0x000fe200000001ff */
[----:B------:R-:W-:-:S03]  /*0120*/  MOV R5, 0xf ;  /* 0x0000000f00057802 */ /* 0x000fc60000000f00 */
[----:B------:R-:W-:Y:S04]  /*0130*/  DEPBAR.LE SB0, 0x36 ;  /* 0x00008d800000791a */ /* 0x000fe80000000000 */
[----:B------:R-:W0:Y:S02]  /*0140*/  UTCATOMSWS.FIND_AND_SET.ALIGN UP0, UR5, UR5 ;  /* 0x00000005000575e3 */ /* 0x000e240008000800 */
[----:B0-----:R-:W-:-:S04]  /*0150*/  PLOP3.LUT P1, PT, PT, PT, UP0, 0x80, 0x8 ;  /* 0x000000000008781c */ /* 0x001fc80003f2f008 */
[----:B------:R-:W-:-:S04]  /*0160*/  SEL R0, RZ, 0xffffffff, !P1 ;  /* 0xffffffffff007807 */ /* 0x000fc80004800000 */
[----:B------:R-:W-:Y:S02]  /*0170*/  ISETP.NE.AND P1, PT, R0, RZ, PT ;  /* 0x000000ff0000720c */ /* 0x000fe40003f25270 */
[----:B------:R-:W-:-:S11]  /*0180*/  MOV R0, UR5 ;  /* 0x0000000500007c02 */ /* 0x000fd60008000f00 */
[----:B------:R-:W-:Y:S05]  /*0190*/  @P1 BRA `(.L_x_3) ;  /* 0x0000000000241947 */ /* 0x000fea0003800000 */
.L_x_4:
[----:B------:R-:W-:Y:S05]  /*01a0*/  NANOSLEEP 0x64 ;  /* 0x000000640000795d */ /* 0x000fea0003800000 */
[----:B------:R-:W-:-:S05]  /*01b0*/  UMOV UR5, 0x4 ;  /* 0x0000000400057882 */ /* 0x000fca0000000000 */
[----:B------:R-:W-:Y:S04]  /*01c0*/  DEPBAR.LE SB0, 0x36 ;  /* 0x00008d800000791a */ /* 0x000fe80000000000 */
[----:B------:R-:W0:Y:S02]  /*01d0*/  UTCATOMSWS.FIND_AND_SET.ALIGN UP0, UR5, UR5 ;  /* 0x00000005000575e3 */ /* 0x000e240008000800 */
[----:B0-----:R-:W-:-:S04]  /*01e0*/  PLOP3.LUT P1, PT, PT, PT, UP0, 0x80, 0x8 ;  /* 0x000000000008781c */ /* 0x001fc80003f2f008 */
[----:B------:R-:W-:-:S04]  /*01f0*/  SEL R0, RZ, 0xffffffff, !P1 ;  /* 0xffffffffff007807 */ /* 0x000fc80004800000 */
[----:B------:R-:W-:Y:S02]  /*0200*/  ISETP.NE.AND P1, PT, R0, RZ, PT ;  /* 0x000000ff0000720c */ /* 0x000fe40003f25270 */
[----:B------:R-:W-:-:S11]  /*0210*/  MOV R0, UR5 ;  /* 0x0000000500007c02 */ /* 0x000fd60008000f00 */
[----:B------:R-:W-:Y:S05]  /*0220*/  @!P1 BRA `(.L_x_4) ;  /* 0xfffffffc00dc9947 */ /* 0x000fea000383ffff */
.L_x_3:
[----:B------:R-:W-:Y:S01]  /*0230*/  IADD3 R3, PT, PT, R0, 0x10, RZ ;  /* 0x0000001000037810 */ /* 0x000fe20007ffe0ff */
[----:B------:R-:W-:Y:S01]  /*0240*/  UMOV UR5, 0x50 ;  /* 0x0000005000057882 */ /* 0x000fe20000000000 */
[----:B------:R-:W-:Y:S01]  /*0250*/  SHF.L.U32 R2, R5, R0, RZ ;  /* 0x0000000005027219 */ /* 0x000fe200000006ff */
[----:B------:R-:W-:Y:S01]  /*0260*/  ULEA UR5, UR6, UR5, 0x18 ;  /* 0x0000000506057291 */ /* 0x000fe2000f8ec0ff */
[----:B------:R-:W-:Y:S02]  /*0270*/  SHF.L.U32 R3, R4, R3, RZ ;  /* 0x0000000304037219 */ /* 0x000fe400000006ff */
[----:B------:R-:W-:Y:S02]  /*0280*/  SHF.L.U32 R0, R0, 0x5, RZ ;  /* 0x0000000500007819 */ /* 0x000fe400000006ff */
[----:B------:R-:W-:-:S05]  /*0290*/  LOP3.LUT R2, R3, R2, RZ, 0xfc, !PT ;  /* 0x0000000203027212 */ /* 0x000fca00078efcff */
[----:B------:R0:W-:Y:S04]  /*02a0*/  ATOMS.OR RZ, [UR5], R2 ;  /* 0x00000002ffff798c */ /* 0x0001e8000b000005 */
[----:B------:R0:W-:Y:S01]  /*02b0*/  STS [UR4], R0 ;  /* 0x00000000ff007988 */ /* 0x0001e20008000804 */
[----:B------:R-:W-:Y:S05]  /*02c0*/  BRA `(.L_x_2) ;  /* 0x0000000000107947 */ /* 0x000fea0003800000 */
.L_x_1:
[----:B------:R-:W-:Y:S02]  /*02d0*/  MOV R0, 0xffffffff ;  /* 0xffffffff00007802 */ /* 0x000fe40000000f00 */
[----:B------:R-:W-:-:S03]  /*02e0*/  MOV R2, 0x310 ;  /* 0x0000031000027802 */ /* 0x000fc60000000f00 */
[----:B------:R0:W-:Y:S04]  /*02f0*/  STS [UR4], R0 ;  /* 0x00000000ff007988 */ /* 0x0001e80008000804 */
[----:B0-----:R-:W-:Y:S05]  /*0300*/  CALL.REL.NOINC `($__internal_1_$__cuda_sm10x_tcgen05_guardrail_trap_phase_invalid_during_alloc) ;  /* 0x000000c0005c7944 */ /* 0x001fea0003c00000 */
.L_x_2:
[----:B------:R-:W-:Y:S05]  /*0310*/  WARPSYNC.ALL ;  /* 0x0000000000007948 */ /* 0x000fea0003800000 */
[----:B------:R-:W-:Y:S01]  /*0320*/  NOP ;  /* 0x0000000000007918 */ /* 0x000fe20000000000 */
.L_x_0:
[----:B------:R-:W1:Y:S01]  /*0330*/  S2R R71, SR_TID.X ;  /* 0x0000000000477919 */ /* 0x000e620000002100 */
[----:B------:R-:W2:Y:S01]  /*0340*/  S2UR UR15, SR_CTAID.Y ;  /* 0x00000000000f79c3 */ /* 0x000ea20000002600 */
[----:B------:R-:W2:Y:S01]  /*0350*/  LDCU.64 UR4, c[0x0][0x3b0] ;  /* 0x00007600ff0477ac */ /* 0x000ea20008000a00 */
[----:B------:R-:W3:Y:S01]  /*0360*/  S2R R3, SR_CTAID.X ;  /* 0x0000000000037919 */ /* 0x000ee20000002500 */
[----:B------:R-:W-:Y:S01]  /*0370*/  UMOV UR14, 0x400 ;  /* 0x00000400000e7882 */ /* 0x000fe20000000000 */
[----:B------:R-:W4:Y:S04]  /*0380*/  LDCU.64 UR28, c[0x0][0x358] ;  /* 0x00006b00ff1c77ac */ /* 0x000f280008000a00 */
[----:B------:R-:W0:Y:S08]  /*0390*/  S2UR UR6, SR_CgaCtaId ;  /* 0x00000000000679c3 */ /* 0x000e300000008800 */
[----:B------:R-:W4:Y:S08]  /*03a0*/  LDC.64 R44, c[0x0][0x380] ;  /* 0x0000e000ff2c7b82 */ /* 0x000f300000000a00 */
[----:B------:R-:W4:Y:S01]  /*03b0*/  LDC R42, c[0x0][0x3b8] ;  /* 0x0000ee00ff2a7b82 */ /* 0x000f220000000800 */
[----:B--2---:R-:W-:-:S04]  /*03c0*/  UIMAD UR4, UR15, UR4, URZ ;  /* 0x000000040f0472a4 */ /* 0x004fc8000f8e02ff */
[----:B------:R-:W-:Y:S01]  /*03d0*/  USHF.L.U32 UR7, UR4, 0x1, URZ ;  /* 0x0000000104077899 */ /* 0x000fe200080006ff */
[----:B01----:R-:W-:Y:S01]  /*03e0*/  LOP3.LUT R0, R71, 0x3f, RZ, 0xc0, !PT ;  /* 0x0000003f47007812 */ /* 0x003fe200078ec0ff */
[----:B------:R-:W-:Y:S01]  /*03f0*/  ULEA UR14, UR6, UR14, 0x18 ;  /* 0x0000000e060e7291 */ /* 0x000fe2000f8ec0ff */
[----:B------:R-:W-:Y:S01]  /*0400*/  BAR.SYNC.DEFER_BLOCKING 0x0 ;  /* 0x0000000000007b1d */ /* 0x000fe20000010000 */
[----:B------:R-:W-:Y:S02]  /*0410*/  SHF.R.U32.HI R46, RZ, 0x6, R71 ;  /* 0x00000006ff2e7819 */ /* 0x000fe40000011647 */
[----:B---3--:R-:W-:Y:S02]  /*0420*/  LEA R2, R3, R0, 0x6 ;  /* 0x0000000003027211 */ /* 0x008fe400078e30ff */
[----:B------:R-:W-:-:S03]  /*0430*/  SGXT.U32 R46, R46, 0x1 ;  /* 0x000000012e2e781a */ /* 0x000fc60000000000 */
[----:B------:R-:W0:Y:S01]  /*0440*/  LDC.64 R124, c[0x0][0x3c0] ;  /* 0x0000f000ff7c7b82 */ /* 0x000e220000000a00 */
[----:B------:R-:W-:Y:S01]  /*0450*/  IMAD R2, R2, UR5, RZ ;  /* 0x0000000502027c24 */ /* 0x000fe2000f8e02ff */
[----:B------:R-:W-:-:S03]  /*0460*/  UIMAD.WIDE UR4, UR4, 0x2, URZ ;  /* 0x00000002040478a5 */ /* 0x000fc6000f8e02ff */
[C---:B------:R-:W-:Y:S02]  /*0470*/  IMAD.SHL.U32 R3, R2.reuse, 0x2, RZ ;  /* 0x0000000202037824 */ /* 0x040fe400078e00ff */
[----:B------:R-:W-:Y:S01]  /*0480*/  IMAD.HI R2, R2, 0x2, RZ ;  /* 0x0000000202027827 */ /* 0x000fe200078e02ff */
[----:B------:R-:W1:Y:S02]  /*0490*/  LDC.64 R80, c[0x0][0x388] ;  /* 0x0000e200ff507b82 */ /* 0x000e640000000a00 */
[----:B----4-:R-:W-:Y:S01]  /*04a0*/  IADD3 R44, P1, P2, R3, UR7, R44 ;  /* 0x00000007032c7c10 */ /* 0x010fe2000fa3e02c */
[----:B------:R-:W-:Y:S02]  /*04b0*/  IMAD R3, R46, R42, RZ ;  /* 0x0000002a2e037224 */ /* 0x000fe400078e02ff */
[----:B------:R-:W2:Y:S01]  /*04c0*/  LDCU UR4, c[0x0][0x3c8] ;  /* 0x00007900ff0477ac */ /* 0x000ea20008000800 */
[----:B------:R-:W-:Y:S02]  /*04d0*/  IADD3.X R48, PT, PT, R2, UR5, R45, P1, P2 ;  /* 0x0000000502307c10 */ /* 0x000fe40008fe442d */
[C---:B------:R-:W-:Y:S01]  /*04e0*/  LEA R2, R42.reuse, R3, 0x1 ;  /* 0x000000032a027211 */ /* 0x040fe200078e08ff */
[----:B------:R-:W3:Y:S01]  /*04f0*/  LDS R47, [UR14] ;  /* 0x0000000eff2f7984 */ /* 0x000ee20008000800 */
[----:B------:R-:W-:Y:S02]  /*0500*/  BAR.SYNC.DEFER_BLOCKING 0x0 ;  /* 0x0000000000007b1d */ /* 0x000fe40000010000 */
[----:B------:R-:W-:-:S02]  /*0510*/  LEA R4, R42, R2, 0x1 ;  /* 0x000000022a047211 */ /* 0x000fc400078e08ff */
[C---:B------:R-:W-:Y:S02]  /*0520*/  LEA R6, P1, R3.reuse, R44, 0x1 ;  /* 0x0000002c03067211 */ /* 0x040fe400078208ff */
[----:B------:R-:W-:Y:S02]  /*0530*/  LEA R5, R42, R4, 0x1 ;  /* 0x000000042a057211 */ /* 0x000fe400078e08ff */
[----:B------:R-:W-:Y:S02]  /*0540*/  LEA R8, P2, R2, R44, 0x1 ;  /* 0x0000002c02087211 */ /* 0x000fe400078408ff */
[C---:B------:R-:W-:Y:S02]  /*0550*/  LEA R15, R42.reuse, R5, 0x1 ;  /* 0x000000052a0f7211 */ /* 0x040fe400078e08ff */
[----:B------:R-:W-:Y:S02]  /*0560*/  LEA.HI.X.SX32 R7, R3, R48, 0x1, P1 ;  /* 0x0000003003077211 */ /* 0x000fe400008f0eff */
[----:B------:R-:W-:-:S02]  /*0570*/  LEA R17, R42, R15, 0x1 ;  /* 0x0000000f2a117211 */ /* 0x000fc400078e08ff */
[----:B------:R-:W-:Y:S02]  /*0580*/  LEA R10, P1, R4, R44, 0x1 ;  /* 0x0000002c040a7211 */ /* 0x000fe400078208ff */
[-C--:B------:R-:W-:Y:S02]  /*0590*/  LEA.HI.X.SX32 R9, R2, R48.reuse, 0x1, P2 ;  /* 0x0000003002097211 */ /* 0x080fe400010f0eff */
[----:B------:R-:W-:Y:S01]  /*05a0*/  LEA.HI.X.SX32 R11, R4, R48, 0x1, P1 ;  /* 0x00000030040b7211 */ /* 0x000fe200008f0eff */
[----:B------:R4:W5:Y:S01]  /*05b0*/  LDG.E.U16 R2, desc[UR28][R6.64] ;  /* 0x0000001c06027981 */ /* 0x000962000c1e1500 */
[----:B------:R-:W-:-:S03]  /*05c0*/  LEA R12, P1, R5, R44, 0x1 ;  /* 0x0000002c050c7211 */ /* 0x000fc600078208ff */
[----:B------:R0:W5:Y:S01]  /*05d0*/  LDG.E.U16 R3, desc[UR28][R8.64] ;  /* 0x0000001c08037981 */ /* 0x000162000c1e1500 */
[----:B------:R-:W-:Y:S02]  /*05e0*/  LEA.HI.X.SX32 R13, R5, R48, 0x1, P1 ;  /* 0x00000030050d7211 */ /* 0x000fe400008f0eff */
[C---:B------:R-:W-:Y:S01]  /*05f0*/  LEA R14, P1, R15.reuse, R44, 0x1 ;  /* 0x0000002c0f0e7211 */ /* 0x040fe200078208ff */
[----:B------:R0:W5:Y:S01]  /*0600*/  LDG.E.U16 R4, desc[UR28][R10.64] ;  /* 0x0000001c0a047981 */ /* 0x000162000c1e1500 */
[C---:B----4-:R-:W-:Y:S02]  /*0610*/  LEA R7, R42.reuse, R17, 0x1 ;  /* 0x000000112a077211 */ /* 0x050fe400078e08ff */
[----:B------:R-:W-:Y:S01]  /*0620*/  LEA.HI.X.SX32 R15, R15, R48, 0x1, P1 ;  /* 0x000000300f0f7211 */ /* 0x000fe200008f0eff */
[----:B------:R4:W5:Y:S01]  /*0630*/  LDG.E.U16 R5, desc[UR28][R12.64] ;  /* 0x0000001c0c057981 */ /* 0x000962000c1e1500 */
[C---:B------:R-:W-:Y:S02]  /*0640*/  LEA R21, R42.reuse, R7, 0x1 ;  /* 0x000000072a157211 */ /* 0x040fe400078e08ff */
[----:B------:R-:W-:Y:S01]  /*0650*/  LEA R16, P1, R17, R44, 0x1 ;  /* 0x0000002c11107211 */ /* 0x000fe200078208ff */
[----:B------:R1:W5:Y:S01]  /*0660*/  LDG.E.U16 R6, desc[UR28][R14.64] ;  /* 0x0000001c0e067981 */ /* 0x000362000c1e1500 */
[----:B0-----:R-:W-:-:S04]  /*0670*/  LEA R9, R42, R21, 0x1 ;  /* 0x000000152a097211 */ /* 0x001fc800078e08ff */
[C---:B------:R-:W-:Y:S02]  /*0680*/  LEA R10, R42.reuse, R9, 0x1 ;  /* 0x000000092a0a7211 */ /* 0x040fe400078e08ff */
[----:B------:R-:W-:Y:S02]  /*0690*/  LEA.HI.X.SX32 R17, R17, R48, 0x1, P1 ;  /* 0x0000003011117211 */ /* 0x000fe400008f0eff */
[-C--:B------:R-:W-:Y:S01]  /*06a0*/  LEA R18, P1, R7, R44.reuse, 0x1 ;  /* 0x0000002c07127211 */ /* 0x080fe200078208ff */
[C---:B------:R-:W-:Y:S01]  /*06b0*/  IMAD R11, R42.reuse, 0x2, R10 ;  /* 0x000000022a0b7824 */ /* 0x040fe200078e020a */
[----:B------:R-:W-:Y:S02]  /*06c0*/  LEA R20, P2, R21, R44, 0x1 ;  /* 0x0000002c15147211 */ /* 0x000fe400078408ff */
[----:B------:R-:W-:Y:S02]  /*06d0*/  LEA.HI.X.SX32 R19, R7, R48, 0x1, P1 ;  /* 0x0000003007137211 */ /* 0x000fe400008f0eff */
[----:B----4-:R-:W-:Y:S01]  /*06e0*/  LEA R12, R42, R11, 0x1 ;  /* 0x0000000b2a0c7211 */ /* 0x010fe200078e08ff */
[----:B------:R-:W5:Y:S01]  /*06f0*/  LDG.E.U16 R7, desc[UR28][R16.64] ;  /* 0x0000001c10077981 */ /* 0x000f62000c1e1500 */
[----:B------:R-:W-:-:S02]  /*0700*/  LEA R22, P1, R9, R44, 0x1 ;  /* 0x0000002c09167211 */ /* 0x000fc400078208ff */
[----:B------:R-:W-:Y:S01]  /*0710*/  LEA.HI.X.SX32 R21, R21, R48, 0x1, P2 ;  /* 0x0000003015157211 */ /* 0x000fe200010f0eff */
[----:B------:R-:W5:Y:S01]  /*0720*/  LDG.E.U16 R8, desc[UR28][R18.64] ;  /* 0x0000001c12087981 */ /* 0x000f62000c1e1500 */
[----:B------:R-:W-:Y:S02]  /*0730*/  LEA R13, R42, R12, 0x1 ;  /* 0x0000000c2a0d7211 */ /* 0x000fe400078e08ff */
[----:B------:R-:W-:Y:S02]  /*0740*/  LEA.HI.X.SX32 R23, R9, R48, 0x1, P1 ;  /* 0x0000003009177211 */ /* 0x000fe400008f0eff */
[C---:B-1----:R-:W-:Y:S01]  /*0750*/  LEA R14, P1, R10.reuse, R44, 0x1 ;  /* 0x0000002c0a0e7211 */ /* 0x042fe200078208ff */
[----:B------:R0:W5:Y:S03]  /*0760*/  LDG.E.U16 R9, desc[UR28][R20.64] ;  /* 0x0000001c14097981 */ /* 0x000166000c1e1500 */
[----:B------:R-:W-:-:S02]  /*0770*/  LEA.HI.X.SX32 R15, R10, R48, 0x1, P1 ;  /* 0x000000300a0f7211 */ /* 0x000fc400008f0eff */
[----:B------:R1:W5:Y:S01]  /*0780*/  LDG.E.U16 R10, desc[UR28][R22.64] ;  /* 0x0000001c160a7981 */ /* 0x000362000c1e1500 */
[C---:B0-----:R-:W-:Y:S02]  /*0790*/  LEA R21, R42.reuse, R13, 0x1 ;  /* 0x0000000d2a157211 */ /* 0x041fe400078e08ff */
[CC--:B------:R-:W-:Y:S02]  /*07a0*/  LEA R16, P1, R11.reuse, R44.reuse, 0x1 ;  /* 0x0000002c0b107211 */ /* 0x0c0fe400078208ff */
[----:B-1----:R-:W-:Y:S02]  /*07b0*/  LEA R23, R42, R21, 0x1 ;  /* 0x000000152a177211 */ /* 0x002fe400078e08ff */
[----:B------:R-:W-:Y:S02]  /*07c0*/  LEA R24, P2, R12, R44, 0x1 ;  /* 0x0000002c0c187211 */ /* 0x000fe400078408ff */
[----:B------:R-:W-:Y:S02]  /*07d0*/  LEA R27, R42, R23, 0x1 ;  /* 0x000000172a1b7211 */ /* 0x000fe400078e08ff */
[----:B------:R-:W-:-:S02]  /*07e0*/  LEA.HI.X.SX32 R17, R11, R48, 0x1, P1 ;  /* 0x000000300b117211 */ /* 0x000fc400008f0eff */
[----:B------:R-:W-:Y:S01]  /*07f0*/  LEA.HI.X.SX32 R25, R12, R48, 0x1, P2 ;  /* 0x000000300c197211 */ /* 0x000fe200010f0eff */
[----:B------:R-:W5:Y:S01]  /*0800*/  LDG.E.U16 R11, desc[UR28][R14.64] ;  /* 0x0000001c0e0b7981 */ /* 0x000f62000c1e1500 */
[C---:B------:R-:W-:Y:S02]  /*0810*/  LEA R18, P1, R13.reuse, R44, 0x1 ;  /* 0x0000002c0d127211 */ /* 0x040fe400078208ff */
[----:B------:R-:W-:Y:S01]  /*0820*/  LEA R29, R42, R27, 0x1 ;  /* 0x0000001b2a1d7211 */ /* 0x000fe200078e08ff */
[----:B------:R-:W5:Y:S01]  /*0830*/  LDG.E.U16 R12, desc[UR28][R16.64] ;  /* 0x0000001c100c7981 */ /* 0x000f62000c1e1500 */
[----:B------:R-:W-:Y:S02]  /*0840*/  LEA.HI.X.SX32 R19, R13, R48, 0x1, P1 ;  /* 0x000000300d137211 */ /* 0x000fe400008f0eff */
[C---:B------:R-:W-:Y:S01]  /*0850*/  LEA R20, P1, R21.reuse, R44, 0x1 ;  /* 0x0000002c15147211 */ /* 0x040fe200078208ff */
[----:B------:R0:W5:Y:S03]  /*0860*/  LDG.E.U16 R13, desc[UR28][R24.64] ;  /* 0x0000001c180d7981 */ /* 0x000166000c1e1500 */
[----:B------:R-:W-:Y:S01]  /*0870*/  LEA.HI.X.SX32 R21, R21, R48, 0x1, P1 ;  /* 0x0000003015157211 */ /* 0x000fe200008f0eff */
[----:B------:R1:W5:Y:S01]  /*0880*/  LDG.E.U16 R14, desc[UR28][R18.64] ;  /* 0x0000001c120e7981 */ /* 0x000362000c1e1500 */
[----:B------:R-:W-:-:S03]  /*0890*/  LEA R22, P1, R23, R44, 0x1 ;  /* 0x0000002c17167211 */ /* 0x000fc600078208ff */
[----:B------:R4:W5:Y:S01]  /*08a0*/  LDG.E.U16 R15, desc[UR28][R20.64] ;  /* 0x0000001c140f7981 */ /* 0x000962000c1e1500 */
[----:B0-----:R-:W-:-:S04]  /*08b0*/  LEA R25, R42, R29, 0x1 ;  /* 0x0000001d2a197211 */ /* 0x001fc800078e08ff */
[C---:B-1----:R-:W-:Y:S02]  /*08c0*/  LEA R19, R42.reuse, R25, 0x1 ;  /* 0x000000192a137211 */ /* 0x042fe400078e08ff */
[----:B------:R-:W-:Y:S02]  /*08d0*/  LEA.HI.X.SX32 R23, R23, R48, 0x1, P1 ;  /* 0x0000003017177211 */ /* 0x000fe400008f0eff */
[C---:B------:R-:W-:Y:S02]  /*08e0*/  LEA R33, R42.reuse, R19, 0x1 ;  /* 0x000000132a217211 */ /* 0x040fe400078e08ff */
[C---:B------:R-:W-:Y:S01]  /*08f0*/  LEA R28, P1, R29.reuse, R44, 0x1 ;  /* 0x0000002c1d1c7211 */ /* 0x040fe200078208ff */
[----:B------:R0:W5:Y:S02]  /*0900*/  LDG.E.U16 R16, desc[UR28][R22.64] ;  /* 0x0000001c16107981 */ /* 0x000164000c1e1500 */
[----:B----4-:R-:W-:Y:S01]  /*0910*/  IMAD R21, R42, 0x2, R33 ;  /* 0x000000022a157824 */ /* 0x010fe200078e0221 */
[----:B------:R-:W-:-:S02]  /*0920*/  LEA.HI.X.SX32 R29, R29, R48, 0x1, P1 ;  /* 0x000000301d1d7211 */ /* 0x000fc400008f0eff */
[-C--:B------:R-:W-:Y:S02]  /*0930*/  LEA R24, P1, R25, R44.reuse, 0x1 ;  /* 0x0000002c19187211 */ /* 0x080fe400078208ff */
[----:B------:R-:W-:Y:S01]  /*0940*/  LEA R26, P2, R27, R44, 0x1 ;  /* 0x0000002c1b1a7211 */ /* 0x000fe200078408ff */
[----:B------:R-:W5:Y:S01]  /*0950*/  LDG.E.U16 R18, desc[UR28][R28.64] ;  /* 0x0000001c1c127981 */ /* 0x000f62000c1e1500 */
[----:B------:R-:W-:Y:S02]  /*0960*/  LEA.HI.X.SX32 R25, R25, R48, 0x1, P1 ;  /* 0x0000003019197211 */ /* 0x000fe400008f0eff */
[C---:B0-----:R-:W-:Y:S02]  /*0970*/  LEA R22, R42.reuse, R21, 0x1 ;  /* 0x000000152a167211 */ /* 0x041fe400078e08ff */
[----:B------:R-:W-:Y:S02]  /*0980*/  LEA R30, P1, R19, R44, 0x1 ;  /* 0x0000002c131e7211 */ /* 0x000fe400078208ff */
[----:B------:R-:W-:-:S02]  /*0990*/  LEA R23, R42, R22, 0x1 ;  /* 0x000000162a177211 */ /* 0x000fc400078e08ff */
[-C--:B------:R-:W-:Y:S02]  /*09a0*/  LEA.HI.X.SX32 R27, R27, R48.reuse, 0x1, P2 ;  /* 0x000000301b1b7211 */ /* 0x080fe400010f0eff */
[----:B------:R-:W-:Y:S02]  /*09b0*/  LEA.HI.X.SX32 R31, R19, R48, 0x1, P1 ;  /* 0x00000030131f7211 */ /* 0x000fe400008f0eff */
[-C--:B------:R-:W-:Y:S01]  /*09c0*/  LEA R32, P2, R33, R44.reuse, 0x1 ;  /* 0x0000002c21207211 */ /* 0x080fe200078408ff */
[----:B------:R0:W5:Y:S01]  /*09d0*/  LDG.E.U16 R17, desc[UR28][R26.64] ;  /* 0x0000001c1a117981 */ /* 0x000162000c1e1500 */
[----:B------:R-:W-:Y:S02]  /*09e0*/  LEA R34, P1, R21, R44, 0x1 ;  /* 0x0000002c15227211 */ /* 0x000fe400078208ff */
[----:B------:R-:W-:Y:S01]  /*09f0*/  LEA R37, R42, R23, 0x1 ;  /* 0x000000172a257211 */ /* 0x000fe200078e08ff */
[----:B------:R1:W5:Y:S01]  /*0a00*/  LDG.E.U16 R19, desc[UR28][R24.64] ;  /* 0x0000001c18137981 */ /* 0x000362000c1e1500 */
[----:B------:R-:W-:-:S02]  /*0a10*/  LEA.HI.X.SX32 R33, R33, R48, 0x1, P2 ;  /* 0x0000003021217211 */ /* 0x000fc400010f0eff */
[----:B------:R-:W-:Y:S01]  /*0a20*/  LEA.HI.X.SX32 R35, R21, R48, 0x1, P1 ;  /* 0x0000003015237211 */ /* 0x000fe200008f0eff */
[----:B------:R-:W5:Y:S01]  /*0a30*/  LDG.E.U16 R20, desc[UR28][R30.64] ;  /* 0x0000001c1e147981 */ /* 0x000f62000c1e1500 */
[----:B0-----:R-:W-:-:S03]  /*0a40*/  LEA R26, P1, R22, R44, 0x1 ;  /* 0x0000002c161a7211 */ /* 0x001fc600078208ff */
[----:B------:R0:W5:Y:S01]  /*0a50*/  LDG.E.U16 R21, desc[UR28][R32.64] ;  /* 0x0000001c20157981 */ /* 0x000162000c1e1500 */
[----:B-1----:R-:W-:Y:S02]  /*0a60*/  LEA R25, R42, R37, 0x1 ;  /* 0x000000252a197211 */ /* 0x002fe400078e08ff */
[----:B------:R-:W-:Y:S02]  /*0a70*/  LEA.HI.X.SX32 R27, R22, R48, 0x1, P1 ;  /* 0x00000030161b7211 */ /* 0x000fe400008f0eff */
[C---:B------:R-:W-:Y:S01]  /*0a80*/  LEA R28, P1, R23.reuse, R44, 0x1 ;  /* 0x0000002c171c7211 */ /* 0x040fe200078208ff */
[----:B------:R1:W5:Y:S01]  /*0a90*/  LDG.E.U16 R22, desc[UR28][R34.64] ;  /* 0x0000001c22167981 */ /* 0x000362000c1e1500 */
[C---:B0-----:R-:W-:Y:S02]  /*0aa0*/  LEA R33, R42.reuse, R25, 0x1 ;  /* 0x000000192a217211 */ /* 0x041fe400078e08ff */
[----:B------:R-:W-:Y:S02]  /*0ab0*/  LEA.HI.X.SX32 R29, R23, R48, 0x1, P1 ;  /* 0x00000030171d7211 */ /* 0x000fe400008f0eff */
[----:B------:R-:W-:Y:S01]  /*0ac0*/  LEA R30, P1, R25, R44, 0x1 ;  /* 0x0000002c191e7211 */ /* 0x000fe200078208ff */
[----:B------:R-:W5:Y:S01]  /*0ad0*/  LDG.E.U16 R23, desc[UR28][R26.64] ;  /* 0x0000001c1a177981 */ /* 0x000f62000c1e1500 */
[----:B-1----:R-:W-:-:S02]  /*0ae0*/  LEA R35, R42, R33, 0x1 ;  /* 0x000000212a237211 */ /* 0x002fc400078e08ff */
[----:B------:R-:W-:Y:S01]  /*0af0*/  LEA.HI.X.SX32 R31, R25, R48, 0x1, P1 ;  /* 0x00000030191f7211 */ /* 0x000fe200008f0eff */
[----:B------:R-:W-:Y:S01]  /*0b00*/  IMAD R46, R46, R125, RZ ;  /* 0x0000007d2e2e7224 */ /* 0x000fe200078e02ff */
[C---:B------:R-:W-:Y:S01]  /*0b10*/  LEA R39, R42.reuse, R35, 0x1 ;  /* 0x000000232a277211 */ /* 0x040fe200078e08ff */
[----:B------:R-:W5:Y:S01]  /*0b20*/  LDG.E.U16 R24, desc[UR28][R28.64] ;  /* 0x0000001c1c187981 */ /* 0x000f62000c1e1500 */
[-C--:B------:R-:W-:Y:S02]  /*0b30*/  LEA R36, P2, R37, R44.reuse, 0x1 ;  /* 0x0000002c25247211 */ /* 0x080fe400078408ff */
[----:B------:R-:W-:Y:S01]  /*0b40*/  LEA R32, P1, R33, R44, 0x1 ;  /* 0x0000002c21207211 */ /* 0x000fe200078208ff */
[----:B------:R-:W5:Y:S01]  /*0b50*/  LDG.E.U16 R26, desc[UR28][R30.64] ;  /* 0x0000001c1e1a7981 */ /* 0x000f62000c1e1500 */
[----:B------:R-:W-:Y:S02]  /*0b60*/  LEA R40, R42, R39, 0x1 ;  /* 0x000000272a287211 */ /* 0x000fe400078e08ff */
[----:B------:R-:W-:-:S02]  /*0b70*/  LEA.HI.X.SX32 R37, R37, R48, 0x1, P2 ;  /* 0x0000003025257211 */ /* 0x000fc400010f0eff */
[----:B------:R-:W-:Y:S02]  /*0b80*/  LEA.HI.X.SX32 R33, R33, R48, 0x1, P1 ;  /* 0x0000003021217211 */ /* 0x000fe400008f0eff */
[C---:B------:R-:W-:Y:S01]  /*0b90*/  LEA R34, P1, R35.reuse, R44, 0x1 ;  /* 0x0000002c23227211 */ /* 0x040fe200078208ff */
[----:B------:R0:W5:Y:S01]  /*0ba0*/  LDG.E.U16 R25, desc[UR28][R36.64] ;  /* 0x0000001c24197981 */ /* 0x000162000c1e1500 */
[C---:B------:R-:W-:Y:S02]  /*0bb0*/  LEA R41, R42.reuse, R40, 0x1 ;  /* 0x000000282a297211 */ /* 0x040fe400078e08ff */
[----:B------:R-:W-:Y:S01]  /*0bc0*/  LEA.HI.X.SX32 R35, R35, R48, 0x1, P1 ;  /* 0x0000003023237211 */ /* 0x000fe200008f0eff */
[----:B------:R-:W5:Y:S01]  /*0bd0*/  LDG.E.U16 R27, desc[UR28][R32.64] ;  /* 0x0000001c201b7981 */ /* 0x000f62000c1e1500 */
[-C--:B------:R-:W-:Y:S01]  /*0be0*/  LEA R38, P2, R39, R44.reuse, 0x1 ;  /* 0x0000002c27267211 */ /* 0x080fe200078408ff */
[----:B------:R-:W-:Y:S02]  /*0bf0*/  IMAD R43, R42, 0x2, R41 ;  /* 0x000000022a2b7824 */ /* 0x000fe400078e0229 */
[----:B------:R-:W5:Y:S01]  /*0c00*/  LDG.E.U16 R28, desc[UR28][R34.64] ;  /* 0x0000001c221c7981 */ /* 0x000f62000c1e1500 */
[----:B0-----:R-:W-:-:S02]  /*0c10*/  LEA R36, P1, R40, R44, 0x1 ;  /* 0x0000002c28247211 */ /* 0x001fc400078208ff */
[-C--:B------:R-:W-:Y:S02]  /*0c20*/  LEA.HI.X.SX32 R39, R39, R48.reuse, 0x1, P2 ;  /* 0x0000003027277211 */ /* 0x080fe400010f0eff */
[----:B------:R-:W-:Y:S02]  /*0c30*/  LEA.HI.X.SX32 R37, R40, R48, 0x1, P1 ;  /* 0x0000003028257211 */ /* 0x000fe400008f0eff */
[-C--:B------:R-:W-:Y:S01]  /*0c40*/  LEA R40, P1, R41, R44.reuse, 0x1 ;  /* 0x0000002c29287211 */ /* 0x080fe200078208ff */
[----:B------:R0:W5:Y:S01]  /*0c50*/  LDG.E.U16 R29, desc[UR28][R38.64] ;  /* 0x0000001c261d7981 */ /* 0x000162000c1e1500 */
[----:B------:R-:W-:Y:S02]  /*0c60*/  LEA R31, R42, R43, 0x1 ;  /* 0x0000002b2a1f7211 */ /* 0x000fe400078e08ff */
[----:B------:R-:W-:Y:S01]  /*0c70*/  LEA R42, P2, R43, R44, 0x1 ;  /* 0x0000002c2b2a7211 */ /* 0x000fe200078408ff */
[----:B------:R1:W5:Y:S01]  /*0c80*/  LDG.E.U16 R30, desc[UR28][R36.64] ;  /* 0x0000001c241e7981 */ /* 0x000362000c1e1500 */
[----:B------:R-:W-:-:S02]  /*0c90*/  LEA.HI.X.SX32 R41, R41, R48, 0x1, P1 ;  /* 0x0000003029297211 */ /* 0x000fc400008f0eff */
[----:B------:R-:W-:Y:S02]  /*0ca0*/  LEA R44, P1, R31, R44, 0x1 ;  /* 0x0000002c1f2c7211 */ /* 0x000fe400078208ff */
[----:B0-----:R-:W-:Y:S02]  /*0cb0*/  LEA R38, R125, R46, 0x1 ;  /* 0x0000002e7d267211 */ /* 0x001fe400078e08ff */
[-C--:B------:R-:W-:Y:S02]  /*0cc0*/  LEA.HI.X.SX32 R43, R43, R48.reuse, 0x1, P2 ;  /* 0x000000302b2b7211 */ /* 0x080fe400010f0eff */
[----:B------:R-:W-:Y:S02]  /*0cd0*/  LEA.HI.X.SX32 R45, R31, R48, 0x1, P1 ;  /* 0x000000301f2d7211 */ /* 0x000fe400008f0eff */
[C---:B------:R-:W-:Y:S01]  /*0ce0*/  LEA R48, R125.reuse, R38, 0x1 ;  /* 0x000000267d307211 */ /* 0x040fe200078e08ff */
[----:B------:R0:W5:Y:S03]  /*0cf0*/  LDG.E.U16 R31, desc[UR28][R40.64] ;  /* 0x0000001c281f7981 */ /* 0x000166000c1e1500 */
[C---:B------:R-:W-:Y:S01]  /*0d00*/  LEA R50, R125.reuse, R48, 0x1 ;  /* 0x000000307d327211 */ /* 0x040fe200078e08ff */
[----:B------:R4:W5:Y:S03]  /*0d10*/  LDG.E.U16 R32, desc[UR28][R42.64] ;  /* 0x0000001c2a207981 */ /* 0x000966000c1e1500 */
[C---:B------:R-:W-:Y:S01]  /*0d20*/  LEA R52, R125.reuse, R50, 0x1 ;  /* 0x000000327d347211 */ /* 0x040fe200078e08ff */
[----:B------:R0:W5:Y:S03]  /*0d30*/  LDG.E.U16 R45, desc[UR28][R44.64] ;  /* 0x0000001c2c2d7981 */ /* 0x000166000c1e1500 */
[----:B-1----:R-:W-:-:S04]  /*0d40*/  LEA R36, R125, R52, 0x1 ;  /* 0x000000347d247211 */ /* 0x002fc800078e08ff */
[----:B------:R-:W-:-:S04]  /*0d50*/  LEA R54, R125, R36, 0x1 ;  /* 0x000000247d367211 */ /* 0x000fc800078e08ff */
[----:B0-----:R-:W-:-:S04]  /*0d60*/  LEA R40, R125, R54, 0x1 ;  /* 0x000000367d287211 */ /* 0x001fc800078e08ff */
[----:B----4-:R-:W-:-:S05]  /*0d70*/  LEA R42, R125, R40, 0x1 ;  /* 0x000000287d2a7211 */ /* 0x010fca00078e08ff */
[----:B------:R-:W-:-:S05]  /*0d80*/  IMAD R44, R125, 0x2, R42 ;  /* 0x000000027d2c7824 */ /* 0x000fca00078e022a */
[----:B------:R-:W-:-:S04]  /*0d90*/  LEA R56, R125, R44, 0x1 ;  /* 0x0000002c7d387211 */ /* 0x000fc800078e08ff */
[----:B------:R-:W-:-:S04]  /*0da0*/  LEA R58, R125, R56, 0x1 ;  /* 0x000000387d3a7211 */ /* 0x000fc800078e08ff */
[----:B------:R-:W-:-:S04]  /*0db0*/  LEA R60, R125, R58, 0x1 ;  /* 0x0000003a7d3c7211 */ /* 0x000fc800078e08ff */
[----:B------:R-:W-:-:S04]  /*0dc0*/  LEA R62, R125, R60, 0x1 ;  /* 0x0000003c7d3e7211 */ /* 0x000fc800078e08ff */
[----:B------:R-:W-:-:S04]  /*0dd0*/  LEA R64, R125, R62, 0x1 ;  /* 0x0000003e7d407211 */ /* 0x000fc800078e08ff */
[----:B------:R-:W-:-:S04]  /*0de0*/  LEA R66, R125, R64, 0x1 ;  /* 0x000000407d427211 */ /* 0x000fc800078e08ff */
[----:B------:R-:W-:-:S04]  /*0df0*/  LEA R68, R125, R66, 0x1 ;  /* 0x000000427d447211 */ /* 0x000fc800078e08ff */
[----:B------:R-:W-:-:S04]  /*0e00*/  LEA R70, R125, R68, 0x1 ;  /* 0x000000447d467211 */ /* 0x000fc800078e08ff */
[----:B------:R-:W-:Y:S01]  /*0e10*/  LEA R72, R125, R70, 0x1 ;  /* 0x000000467d487211 */ /* 0x000fe200078e08ff */
[----:B--2---:R-:W-:Y:S01]  /*0e20*/  IMAD R34, R0, UR4, RZ ;  /* 0x0000000400227c24 */ /* 0x004fe2000f8e02ff */
[----:B------:R-:W-:-:S03]  /*0e30*/  SHF.R.U32.HI R33, RZ, 0x5, R71 ;  /* 0x00000005ff217819 */ /* 0x000fc60000011647 */
[----:B------:R-:W-:Y:S02]  /*0e40*/  IMAD R74, R125, 0x2, R72 ;  /* 0x000000027d4a7824 */ /* 0x000fe400078e0248 */
[----:B------:R-:W-:Y:S01]  /*0e50*/  IMAD R124, R124, UR15, RZ ;  /* 0x0000000f7c7c7c24 */ /* 0x000fe2000f8e02ff */
[----:B------:R-:W-:Y:S02]  /*0e60*/  R2UR UR21, R33 ;  /* 0x00000000211572ca */ /* 0x000fe400000e0000 */
[C---:B------:R-:W-:Y:S02]  /*0e70*/  LEA R76, R125.reuse, R74, 0x1 ;  /* 0x0000004a7d4c7211 */ /* 0x040fe400078e08ff */
[----:B------:R-:W-:Y:S02]  /*0e80*/  SHF.L.U32 R35, R34, 0x1, RZ ;  /* 0x0000000122237819 */ /* 0x000fe400000006ff */
[----:B------:R-:W-:Y:S02]  /*0e90*/  SHF.L.U32 R33, R124, 0x1, RZ ;  /* 0x000000017c217819 */ /* 0x000fe400000006ff */
[----:B------:R-:W-:Y:S01]  /*0ea0*/  LEA R78, R125, R76, 0x1 ;  /* 0x0000004c7d4e7211 */ /* 0x000fe200078e08ff */
[----:B------:R-:W-:Y:S01]  /*0eb0*/  IMAD.HI R34, R34, 0x2, RZ ;  /* 0x0000000222227827 */ /* 0x000fe200078e02ff */
[----:B------:R-:W-:-:S03]  /*0ec0*/  IADD3 R35, P1, P2, R35, R80, R33 ;  /* 0x0000005023237210 */ /* 0x000fc60007a3e021 */
[----:B------:R-:W-:Y:S01]  /*0ed0*/  IMAD.HI R124, R124, 0x2, RZ ;  /* 0x000000027c7c7827 */ /* 0x000fe200078e02ff */
[----:B------:R-:W-:-:S04]  /*0ee0*/  LEA R80, R125, R78, 0x1 ;  /* 0x0000004e7d507211 */ /* 0x000fc800078e08ff */
[----:B------:R-:W-:Y:S02]  /*0ef0*/  IADD3.X R37, PT, PT, R34, R81, R124, P1, P2 ;  /* 0x0000005122257210 */ /* 0x000fe40000fe447c */
[C---:B------:R-:W-:Y:S02]  /*0f00*/  LEA R34, R125.reuse, R80, 0x1 ;  /* 0x000000507d227211 */ /* 0x040fe400078e08ff */
[C---:B------:R-:W-:Y:S02]  /*0f10*/  LEA R142, P2, R38.reuse, R35, 0x1 ;  /* 0x00000023268e7211 */ /* 0x040fe400078408ff */
[----:B------:R-:W-:Y:S02]  /*0f20*/  LEA R82, R125, R34, 0x1 ;  /* 0x000000227d527211 */ /* 0x000fe400078e08ff */
[----:B------:R-:W-:Y:S02]  /*0f30*/  LEA.HI.X.SX32 R143, R38, R37, 0x1, P2 ;  /* 0x00000025268f7211 */ /* 0x000fe400010f0eff */
[----:B------:R-:W-:-:S02]  /*0f40*/  LEA R162, P1, R46, R35, 0x1 ;  /* 0x000000232ea27211 */ /* 0x000fc400078208ff */
[----:B------:R-:W-:Y:S02]  /*0f50*/  LEA R120, P3, R48, R35, 0x1 ;  /* 0x0000002330787211 */ /* 0x000fe400078608ff */
[C---:B------:R-:W-:Y:S02]  /*0f60*/  LEA R38, R125.reuse, R82, 0x1 ;  /* 0x000000527d267211 */ /* 0x040fe400078e08ff */
[-C--:B------:R-:W-:Y:S02]  /*0f70*/  LEA.HI.X.SX32 R163, R46, R37.reuse, 0x1, P1 ;  /* 0x000000252ea37211 */ /* 0x080fe400008f0eff */
[----:B------:R-:W-:Y:S01]  /*0f80*/  LEA.HI.X.SX32 R121, R48, R37, 0x1, P3 ;  /* 0x0000002530797211 */ /* 0x000fe200018f0eff */
[----:B------:R-:W-:Y:S01]  /*0f90*/  IMAD R46, R125, 0x2, R38 ;  /* 0x000000027d2e7824 */ /* 0x000fe200078e0226 */
[-C--:B------:R-:W-:Y:S02]  /*0fa0*/  LEA R140, P3, R36, R35.reuse, 0x1 ;  /* 0x00000023248c7211 */ /* 0x080fe400078608ff */
[----:B------:R-:W-:-:S02]  /*0fb0*/  LEA R160, P2, R52, R35, 0x1 ;  /* 0x0000002334a07211 */ /* 0x000fc400078408ff */
[----:B------:R-:W-:Y:S02]  /*0fc0*/  LEA.HI.X.SX32 R141, R36, R37, 0x1, P3 ;  /* 0x00000025248d7211 */ /* 0x000fe400018f0eff */
[C---:B------:R-:W-:Y:S02]  /*0fd0*/  LEA R36, R125.reuse, R46, 0x1 ;  /* 0x0000002e7d247211 */ /* 0x040fe400078e08ff */
[----:B------:R-:W-:Y:S02]  /*0fe0*/  LEA R102, P1, R50, R35, 0x1 ;  /* 0x0000002332667211 */ /* 0x000fe400078208ff */
[----:B------:R-:W-:Y:S02]  /*0ff0*/  LEA.HI.X.SX32 R161, R52, R37, 0x1, P2 ;  /* 0x0000002534a17211 */ /* 0x000fe400010f0eff */
[----:B------:R-:W-:Y:S02]  /*1000*/  LEA R100, P2, R40, R35, 0x1 ;  /* 0x0000002328647211 */ /* 0x000fe400078408ff */
[----:B------:R-:W-:-:S02]  /*1010*/  LEA R48, R125, R36, 0x1 ;  /* 0x000000247d307211 */ /* 0x000fc400078e08ff */
[----:B------:R-:W-:Y:S02]  /*1020*/  LEA.HI.X.SX32 R103, R50, R37, 0x1, P1 ;  /* 0x0000002532677211 */ /* 0x000fe400008f0eff */
[-C--:B------:R-:W-:Y:S02]  /*1030*/  LEA R118, P1, R54, R35.reuse, 0x1 ;  /* 0x0000002336767211 */ /* 0x080fe400078208ff */
[----:B------:R-:W-:Y:S02]  /*1040*/  LEA R158, P3, R42, R35, 0x1 ;  /* 0x000000232a9e7211 */ /* 0x000fe400078608ff */
[-C--:B------:R-:W-:Y:S02]  /*1050*/  LEA.HI.X.SX32 R101, R40, R37.reuse, 0x1, P2 ;  /* 0x0000002528657211 */ /* 0x080fe400010f0eff */
[----:B------:R-:W-:Y:S02]  /*1060*/  LEA R40, R125, R48, 0x1 ;  /* 0x000000307d287211 */ /* 0x000fe400078e08ff */
[----:B------:R-:W-:-:S02]  /*1070*/  LEA.HI.X.SX32 R119, R54, R37, 0x1, P1 ;  /* 0x0000002536777211 */ /* 0x000fc400008f0eff */
[----:B------:R-:W-:Y:S02]  /*1080*/  LEA.HI.X.SX32 R159, R42, R37, 0x1, P3 ;  /* 0x000000252a9f7211 */ /* 0x000fe400018f0eff */
[C---:B------:R-:W-:Y:S02]  /*1090*/  LEA R138, P1, R44.reuse, R35, 0x1 ;  /* 0x000000232c8a7211 */ /* 0x040fe400078208ff */
[C---:B------:R-:W-:Y:S02]  /*10a0*/  LEA R42, R125.reuse, R40, 0x1 ;  /* 0x000000287d2a7211 */ /* 0x040fe400078e08ff */
[----:B------:R-:W-:Y:S02]  /*10b0*/  LEA.HI.X.SX32 R139, R44, R37, 0x1, P1 ;  /* 0x000000252c8b7211 */ /* 0x000fe400008f0eff */
[----:B------:R-:W-:-:S04]  /*10c0*/  LEA R44, R125, R42, 0x1 ;  /* 0x0000002a7d2c7211 */ /* 0x000fc800078e08ff */
[C---:B------:R-:W-:Y:S02]  /*10d0*/  LEA R50, R125.reuse, R44, 0x1 ;  /* 0x0000002c7d327211 */ /* 0x040fe400078e08ff */
[-C--:B------:R-:W-:Y:S02]  /*10e0*/  LEA R96, P3, R58, R35.reuse, 0x1 ;  /* 0x000000233a607211 */ /* 0x080fe400078608ff */
[C---:B------:R-:W-:Y:S02]  /*10f0*/  LEA R52, R125.reuse, R50, 0x1 ;  /* 0x000000327d347211 */ /* 0x040fe400078e08ff */
[----:B------:R-:W-:Y:S02]  /*1100*/  LEA R116, P2, R56, R35, 0x1 ;  /* 0x0000002338747211 */ /* 0x000fe400078408ff */
[----:B------:R-:W-:Y:S02]  /*1110*/  LEA R54, R125, R52, 0x1 ;  /* 0x000000347d367211 */ /* 0x000fe400078e08ff */
[----:B------:R-:W-:-:S02]  /*1120*/  LEA.HI.X.SX32 R97, R58, R37, 0x1, P3 ;  /* 0x000000253a617211 */ /* 0x000fc400018f0eff */
[----:B------:R-:W-:Y:S02]  /*1130*/  LEA R114, P3, R64, R35, 0x1 ;  /* 0x0000002340727211 */ /* 0x000fe400078608ff */
[----:B------:R-:W-:Y:S02]  /*1140*/  LEA.HI.X.SX32 R117, R56, R37, 0x1, P2 ;  /* 0x0000002538757211 */ /* 0x000fe400010f0eff */
[C---:B------:R-:W-:Y:S02]  /*1150*/  LEA R56, R125.reuse, R54, 0x1 ;  /* 0x000000367d387211 */ /* 0x040fe400078e08ff */
[----:B------:R-:W-:Y:S02]  /*1160*/  LEA R136, P2, R62, R35, 0x1 ;  /* 0x000000233e887211 */ /* 0x000fe400078408ff */
[----:B------:R-:W-:Y:S02]  /*1170*/  LEA.HI.X.SX32 R115, R64, R37, 0x1, P3 ;  /* 0x0000002540737211 */ /* 0x000fe400018f0eff */
[-C--:B------:R-:W-:Y:S01]  /*1180*/  LEA R134, P3, R70, R35.reuse, 0x1 ;  /* 0x0000002346867211 */ /* 0x080fe200078608ff */
[----:B------:R-:W-:Y:S01]  /*1190*/  IMAD R58, R125, 0x2, R56 ;  /* 0x000000027d3a7824 */ /* 0x000fe200078e0238 */
[----:B------:R-:W-:-:S02]  /*11a0*/  LEA R156, P1, R60, R35, 0x1 ;  /* 0x000000233c9c7211 */ /* 0x000fc400078208ff */
[----:B------:R-:W-:Y:S02]  /*11b0*/  LEA.HI.X.SX32 R137, R62, R37, 0x1, P2 ;  /* 0x000000253e897211 */ /* 0x000fe400010f0eff */
[----:B------:R-:W-:Y:S02]  /*11c0*/  LEA R154, P2, R68, R35, 0x1 ;  /* 0x00000023449a7211 */ /* 0x000fe400078408ff */
[-C--:B------:R-:W-:Y:S02]  /*11d0*/  LEA.HI.X.SX32 R135, R70, R37.reuse, 0x1, P3 ;  /* 0x0000002546877211 */ /* 0x080fe400018f0eff */
[----:B------:R-:W-:Y:S02]  /*11e0*/  LEA.HI.X.SX32 R157, R60, R37, 0x1, P1 ;  /* 0x000000253c9d7211 */ /* 0x000fe400008f0eff */
[-C--:B------:R-:W-:Y:S02]  /*11f0*/  LEA R152, P3, R76, R35.reuse, 0x1 ;  /* 0x000000234c987211 */ /* 0x080fe400078608ff */
[----:B------:R-:W-:-:S02]  /*1200*/  LEA R94, P1, R66, R35, 0x1 ;  /* 0x00000023425e7211 */ /* 0x000fc400078208ff */
[----:B------:R-:W-:Y:S02]  /*1210*/  LEA.HI.X.SX32 R155, R68, R37, 0x1, P2 ;  /* 0x00000025449b7211 */ /* 0x000fe400010f0eff */
[----:B------:R-:W-:Y:S02]  /*1220*/  LEA R60, R125, R58, 0x1 ;  /* 0x0000003a7d3c7211 */ /* 0x000fe400078e08ff */
[----:B------:R-:W-:Y:S02]  /*1230*/  LEA R92, P2, R74, R35, 0x1 ;  /* 0x000000234a5c7211 */ /* 0x000fe400078408ff */
[-C--:B------:R-:W-:Y:S02]  /*1240*/  LEA.HI.X.SX32 R153, R76, R37.reuse, 0x1, P3 ;  /* 0x000000254c997211 */ /* 0x080fe400018f0eff */
[----:B------:R-:W-:Y:S02]  /*1250*/  LEA.HI.X.SX32 R95, R66, R37, 0x1, P1 ;  /* 0x00000025425f7211 */ /* 0x000fe400008f0eff */
[----:B------:R-:W-:-:S02]  /*1260*/  LEA R90, P3, R34, R35, 0x1 ;  /* 0x00000023225a7211 */ /* 0x000fc400078608ff */
[----:B------:R-:W-:Y:S02]  /*1270*/  LEA R112, P1, R72, R35, 0x1 ;  /* 0x0000002348707211 */ /* 0x000fe400078208ff */
[----:B------:R-:W-:Y:S02]  /*1280*/  LEA R62, R125, R60, 0x1 ;  /* 0x0000003c7d3e7211 */ /* 0x000fe400078e08ff */
[----:B------:R-:W-:Y:S02]  /*1290*/  LEA.HI.X.SX32 R93, R74, R37, 0x1, P2 ;  /* 0x000000254a5d7211 */ /* 0x000fe400010f0eff */
[----:B------:R-:W-:Y:S02]  /*12a0*/  LEA R110, P2, R80, R35, 0x1 ;  /* 0x00000023506e7211 */ /* 0x000fe400078408ff */
[-C--:B------:R-:W-:Y:S02]  /*12b0*/  LEA.HI.X.SX32 R91, R34, R37.reuse, 0x1, P3 ;  /* 0x00000025225b7211 */ /* 0x080fe400018f0eff */
[----:B------:R-:W-:-:S02]  /*12c0*/  LEA.HI.X.SX32 R113, R72, R37, 0x1, P1 ;  /* 0x0000002548717211 */ /* 0x000fc400008f0eff */
[C---:B------:R-:W-:Y:S02]  /*12d0*/  LEA R34, R125.reuse, R62, 0x1 ;  /* 0x0000003e7d227211 */ /* 0x040fe400078e08ff */
[----:B------:R-:W-:Y:S02]  /*12e0*/  LEA R132, P1, R78, R35, 0x1 ;  /* 0x000000234e847211 */ /* 0x000fe400078208ff */
[----:B------:R-:W-:Y:S02]  /*12f0*/  LEA.HI.X.SX32 R111, R80, R37, 0x1, P2 ;  /* 0x00000025506f7211 */ /* 0x000fe400010f0eff */
[----:B------:R-:W-:Y:S02]  /*1300*/  LEA R130, P2, R38, R35, 0x1 ;  /* 0x0000002326827211 */ /* 0x000fe400078408ff */
[----:B------:R-:W-:Y:S02]  /*1310*/  LEA R64, R125, R34, 0x1 ;  /* 0x000000227d407211 */ /* 0x000fe400078e08ff */
[----:B------:R-:W-:-:S02]  /*1320*/  LEA.HI.X.SX32 R133, R78, R37, 0x1, P1 ;  /* 0x000000254e857211 */ /* 0x000fc400008f0eff */
[-C--:B------:R-:W-:Y:S02]  /*1330*/  LEA R150, P1, R82, R35.reuse, 0x1 ;  /* 0x0000002352967211 */ /* 0x080fe400078208ff */
[----:B------:R-:W-:Y:S02]  /*1340*/  LEA R108, P3, R46, R35, 0x1 ;  /* 0x000000232e6c7211 */ /* 0x000fe400078608ff */
[-C--:B------:R-:W-:Y:S02]  /*1350*/  LEA.HI.X.SX32 R131, R38, R37.reuse, 0x1, P2 ;  /* 0x0000002526837211 */ /* 0x080fe400010f0eff */
[----:B------:R-:W-:Y:S02]  /*1360*/  LEA R38, R125, R64, 0x1 ;  /* 0x000000407d267211 */ /* 0x000fe400078e08ff */
[-C--:B------:R-:W-:Y:S02]  /*1370*/  LEA.HI.X.SX32 R151, R82, R37.reuse, 0x1, P1 ;  /* 0x0000002552977211 */ /* 0x080fe400008f0eff */
[----:B------:R-:W-:-:S02]  /*1380*/  LEA.HI.X.SX32 R109, R46, R37, 0x1, P3 ;  /* 0x000000252e6d7211 */ /* 0x000fc400018f0eff */
[-C--:B------:R-:W-:Y:S02]  /*1390*/  LEA R88, P1, R36, R35.reuse, 0x1 ;  /* 0x0000002324587211 */ /* 0x080fe400078208ff */
[C---:B------:R-:W-:Y:S02]  /*13a0*/  LEA R46, R125.reuse, R38, 0x1 ;  /* 0x000000267d2e7211 */ /* 0x040fe400078e08ff */
[----:B------:R-:W-:Y:S02]  /*13b0*/  LEA R128, P3, R40, R35, 0x1 ;  /* 0x0000002328807211 */ /* 0x000fe400078608ff */
[----:B------:R-:W-:Y:S02]  /*13c0*/  LEA.HI.X.SX32 R89, R36, R37, 0x1, P1 ;  /* 0x0000002524597211 */ /* 0x000fe400008f0eff */
[----:B------:R-:W-:Y:S02]  /*13d0*/  LEA R36, R125, R46, 0x1 ;  /* 0x0000002e7d247211 */ /* 0x000fe400078e08ff */
[----:B------:R-:W-:-:S02]  /*13e0*/  LEA R148, P2, R48, R35, 0x1 ;  /* 0x0000002330947211 */ /* 0x000fc400078408ff */
[----:B------:R-:W-:Y:S02]  /*13f0*/  LEA.HI.X.SX32 R129, R40, R37, 0x1, P3 ;  /* 0x0000002528817211 */ /* 0x000fe400018f0eff */
[----:B------:R-:W-:Y:S02]  /*1400*/  LEA R106, P1, R42, R35, 0x1 ;  /* 0x000000232a6a7211 */ /* 0x000fe400078208ff */
[----:B------:R-:W-:Y:S02]  /*1410*/  LEA R40, R125, R36, 0x1 ;  /* 0x000000247d287211 */ /* 0x000fe400078e08ff */
[-C--:B------:R-:W-:Y:S02]  /*1420*/  LEA.HI.X.SX32 R149, R48, R37.reuse, 0x1, P2 ;  /* 0x0000002530957211 */ /* 0x080fe400010f0eff */
[----:B------:R-:W-:Y:S02]  /*1430*/  LEA.HI.X.SX32 R107, R42, R37, 0x1, P1 ;  /* 0x000000252a6b7211 */ /* 0x000fe400008f0eff */
[----:B------:R-:W-:-:S02]  /*1440*/  LEA R86, P2, R44, R35, 0x1 ;  /* 0x000000232c567211 */ /* 0x000fc400078408ff */
[----:B------:R-:W-:Y:S02]  /*1450*/  LEA R42, R125, R40, 0x1 ;  /* 0x000000287d2a7211 */ /* 0x000fe400078e08ff */
[----:B------:R-:W-:-:S03]  /*1460*/  LEA.HI.X.SX32 R87, R44, R37, 0x1, P2 ;  /* 0x000000252c577211 */ /* 0x000fc600010f0eff */
[C---:B------:R-:W-:Y:S01]  /*1470*/  IMAD R44, R125.reuse, 0x2, R42 ;  /* 0x000000027d2c7824 */ /* 0x040fe200078e022a */
[-C--:B------:R-:W-:Y:S02]  /*1480*/  LEA R146, P3, R50, R35.reuse, 0x1 ;  /* 0x0000002332927211 */ /* 0x080fe400078608ff */
[----:B------:R-:W-:Y:S02]  /*1490*/  LEA R126, P1, R52, R35, 0x1 ;  /* 0x00000023347e7211 */ /* 0x000fe400078208ff */
[C---:B------:R-:W-:Y:S02]  /*14a0*/  LEA R48, R125.reuse, R44, 0x1 ;  /* 0x0000002c7d307211 */ /* 0x040fe400078e08ff */
[----:B------:R-:W-:Y:S02]  /*14b0*/  LEA.HI.X.SX32 R147, R50, R37, 0x1, P3 ;  /* 0x0000002532937211 */ /* 0x000fe400018f0eff */
[----:B------:R-:W-:Y:S02]  /*14c0*/  LEA R104, P2, R54, R35, 0x1 ;  /* 0x0000002336687211 */ /* 0x000fe400078408ff */
[----:B------:R-:W-:-:S02]  /*14d0*/  LEA R50, R125, R48, 0x1 ;  /* 0x000000307d327211 */ /* 0x000fc400078e08ff */
[----:B------:R-:W-:Y:S02]  /*14e0*/  LEA R84, P3, R56, R35, 0x1 ;  /* 0x0000002338547211 */ /* 0x000fe400078608ff */
[----:B------:R-:W-:Y:S02]  /*14f0*/  LEA.HI.X.SX32 R127, R52, R37, 0x1, P1 ;  /* 0x00000025347f7211 */ /* 0x000fe400008f0eff */
[----:B------:R-:W-:Y:S02]  /*1500*/  LEA R144, P1, R58, R35, 0x1 ;  /* 0x000000233a907211 */ /* 0x000fe400078208ff */
[-C--:B------:R-:W-:Y:S02]  /*1510*/  LEA.HI.X.SX32 R105, R54, R37.reuse, 0x1, P2 ;  /* 0x0000002536697211 */ /* 0x080fe400010f0eff */
[----:B------:R-:W-:Y:S02]  /*1520*/  LEA R52, R125, R50, 0x1 ;  /* 0x000000327d347211 */ /* 0x000fe400078e08ff */
[----:B------:R-:W-:-:S02]  /*1530*/  LEA.HI.X.SX32 R85, R56, R37, 0x1, P3 ;  /* 0x0000002538557211 */ /* 0x000fc400018f0eff */
[-C--:B------:R-:W-:Y:S02]  /*1540*/  LEA R122, P2, R60, R35.reuse, 0x1 ;  /* 0x000000233c7a7211 */ /* 0x080fe400078408ff */
[----:B------:R-:W-:Y:S02]  /*1550*/  LEA R98, P3, R62, R35, 0x1 ;  /* 0x000000233e627211 */ /* 0x000fe400078608ff */
[----:B------:R-:W-:Y:S02]  /*1560*/  LEA.HI.X.SX32 R145, R58, R37, 0x1, P1 ;  /* 0x000000253a917211 */ /* 0x000fe400008f0eff */
[----:B------:R-:W-:Y:S02]  /*1570*/  LEA R250, P1, R34, R35, 0x1 ;  /* 0x0000002322fa7211 */ /* 0x000fe400078208ff */
[----:B------:R-:W-:Y:S02]  /*1580*/  LEA R54, R125, R52, 0x1 ;  /* 0x000000347d367211 */ /* 0x000fe400078e08ff */
[----:B------:R-:W-:-:S02]  /*1590*/  LEA.HI.X.SX32 R123, R60, R37, 0x1, P2 ;  /* 0x000000253c7b7211 */ /* 0x000fc400010f0eff */
[----:B------:R-:W-:Y:S02]  /*15a0*/  LEA.HI.X.SX32 R99, R62, R37, 0x1, P3 ;  /* 0x000000253e637211 */ /* 0x000fe400018f0eff */
[-C--:B------:R-:W-:Y:S01]  /*15b0*/  LEA R248, P2, R64, R35.reuse, 0x1 ;  /* 0x0000002340f87211 */ /* 0x080fe200078408ff */
[----:B------:R0:W-:Y:S01]  /*15c0*/  STL.64 [R1+0x130], R162 ;  /* 0x000130a201007387 */ /* 0x0001e20000100a00 */
[----:B------:R-:W-:Y:S02]  /*15d0*/  LEA R246, P3, R38, R35, 0x1 ;  /* 0x0000002326f67211 */ /* 0x000fe400078608ff */
[-C--:B------:R-:W-:Y:S01]  /*15e0*/  LEA.HI.X.SX32 R251, R34, R37.reuse, 0x1, P1 ;  /* 0x0000002522fb7211 */ /* 0x080fe200008f0eff */
[----:B------:R0:W-:Y:S01]  /*15f0*/  STL.64 [R1+0x128], R142 ;  /* 0x0001288e01007387 */ /* 0x0001e20000100a00 */
[----:B------:R-:W-:Y:S02]  /*1600*/  LEA R34, R125, R54, 0x1 ;  /* 0x000000367d227211 */ /* 0x000fe400078e08ff */
[-C--:B------:R-:W-:Y:S01]  /*1610*/  LEA.HI.X.SX32 R249, R64, R37.reuse, 0x1, P2 ;  /* 0x0000002540f97211 */ /* 0x080fe200010f0eff */
[----:B------:R0:W-:Y:S01]  /*1620*/  STL.64 [R1+0x120], R120 ;  /* 0x0001207801007387 */ /* 0x0001e20000100a00 */
[----:B------:R-:W-:-:S02]  /*1630*/  LEA.HI.X.SX32 R247, R38, R37, 0x1, P3 ;  /* 0x0000002526f77211 */ /* 0x000fc400018f0eff */
[----:B------:R-:W-:Y:S01]  /*1640*/  LEA R242, P2, R36, R35, 0x1 ;  /* 0x0000002324f27211 */ /* 0x000fe200078408ff */
[----:B------:R0:W-:Y:S01]  /*1650*/  STL.64 [R1+0x118], R102 ;  /* 0x0001186601007387 */ /* 0x0001e20000100a00 */
[----:B------:R-:W-:-:S03]  /*1660*/  LEA R38, R125, R34, 0x1 ;  /* 0x000000227d267211 */ /* 0x000fc600078e08ff */
[----:B------:R0:W-:Y:S01]  /*1670*/  STL.64 [R1+0x110], R160 ;  /* 0x000110a001007387 */ /* 0x0001e20000100a00 */
[----:B------:R-:W-:-:S03]  /*1680*/  LEA R244, P1, R46, R35, 0x1 ;  /* 0x000000232ef47211 */ /* 0x000fc600078208ff */
[----:B------:R0:W-:Y:S01]  /*1690*/  STL.64 [R1+0x108], R140 ;  /* 0x0001088c01007387 */ /* 0x0001e20000100a00 */
[----:B------:R-:W-:Y:S02]  /*16a0*/  LEA R240, P3, R40, R35, 0x1 ;  /* 0x0000002328f07211 */ /* 0x000fe400078608ff */
[----:B------:R-:W-:Y:S01]  /*16b0*/  LEA.HI.X.SX32 R243, R36, R37, 0x1, P2 ;  /* 0x0000002524f37211 */ /* 0x000fe200010f0eff */
[----:B------:R0:W-:Y:S01]  /*16c0*/  STL.64 [R1+0x100], R118 ;  /* 0x0001007601007387 */ /* 0x0001e20000100a00 */
[----:B------:R-:W-:-:S03]  /*16d0*/  LEA R36, R125, R38, 0x1 ;  /* 0x000000267d247211 */ /* 0x000fc600078e08ff */
[----:B------:R0:W-:Y:S01]  /*16e0*/  STL.64 [R1+0xf0], R158 ;  /* 0x0000f09e01007387 */ /* 0x0001e20000100a00 */
[----:B------:R-:W-:-:S03]  /*16f0*/  LEA.HI.X.SX32 R245, R46, R37, 0x1, P1 ;  /* 0x000000252ef57211 */ /* 0x000fc600008f0eff */
[----:B------:R0:W-:Y:S01]  /*1700*/  STL.64 [R1+0xf8], R100 ;  /* 0x0000f86401007387 */ /* 0x0001e20000100a00 */
[----:B------:R-:W-:-:S03]  /*1710*/  LEA.HI.X.SX32 R241, R40, R37, 0x1, P3 ;  /* 0x0000002528f17211 */ /* 0x000fc600018f0eff */
[----:B------:R0:W-:Y:S01]  /*1720*/  STL.64 [R1+0xe8], R138 ;  /* 0x0000e88a01007387 */ /* 0x0001e20000100a00 */
[----:B------:R-:W-:-:S03]  /*1730*/  LEA R238, P1, R42, R35, 0x1 ;  /* 0x000000232aee7211 */ /* 0x000fc600078208ff */
[----:B------:R0:W-:Y:S01]  /*1740*/  STL.64 [R1+0xe0], R116 ;  /* 0x0000e07401007387 */ /* 0x0001e20000100a00 */
[----:B------:R-:W-:-:S03]  /*1750*/  LEA R40, R125, R36, 0x1 ;  /* 0x000000247d287211 */ /* 0x000fc600078e08ff */
[----:B------:R0:W-:Y:S01]  /*1760*/  STL.64 [R1+0xd8], R96 ;  /* 0x0000d86001007387 */ /* 0x0001e20000100a00 */
[----:B------:R-:W-:-:S03]  /*1770*/  LEA.HI.X.SX32 R239, R42, R37, 0x1, P1 ;  /* 0x000000252aef7211 */ /* 0x000fc600008f0eff */
[----:B------:R0:W-:Y:S01]  /*1780*/  STL.64 [R1+0xd0], R156 ;  /* 0x0000d09c01007387 */ /* 0x0001e20000100a00 */
[----:B------:R-:W-:-:S03]  /*1790*/  LEA R236, P2, R44, R35, 0x1 ;  /* 0x000000232cec7211 */ /* 0x000fc600078408ff */
[----:B------:R0:W-:Y:S01]  /*17a0*/  STL.64 [R1+0xc8], R136 ;  /* 0x0000c88801007387 */ /* 0x0001e20000100a00 */
[----:B------:R-:W-:-:S03]  /*17b0*/  LEA R42, R125, R40, 0x1 ;  /* 0x000000287d2a7211 */ /* 0x000fc600078e08ff */
[----:B------:R0:W-:Y:S04]  /*17c0*/  STL.64 [R1+0xc0], R114 ;  /* 0x0000c07201007387 */ /* 0x0001e80000100a00 */
[----:B------:R0:W-:Y:S04]  /*17d0*/  STL.64 [R1+0xb8], R94 ;  /* 0x0000b85e01007387 */ /* 0x0001e80000100a00 */
[----:B------:R0:W-:Y:S01]  /*17e0*/  STL.64 [R1+0xb0], R154 ;  /* 0x0000b09a01007387 */ /* 0x0001e20000100a00 */
[----:B------:R-:W-:-:S03]  /*17f0*/  LEA.HI.X.SX32 R237, R44, R37, 0x1, P2 ;  /* 0x000000252ced7211 */ /* 0x000fc600010f0eff */
[----:B------:R0:W-:Y:S01]  /*1800*/  STL.64 [R1+0xa8], R134 ;  /* 0x0000a88601007387 */ /* 0x0001e20000100a00 */
[----:B------:R-:W-:-:S03]  /*1810*/  IMAD R44, R125, 0x2, R42 ;  /* 0x000000027d2c7824 */ /* 0x000fc600078e022a */
[----:B------:R0:W-:Y:S04]  /*1820*/  STL.64 [R1+0xa0], R112 ;  /* 0x0000a07001007387 */ /* 0x0001e80000100a00 */
[----:B------:R0:W-:Y:S01]  /*1830*/  STL.64 [R1+0x90], R152 ;  /* 0x0000909801007387 */ /* 0x0001e20000100a00 */
[----:B------:R-:W-:-:S03]  /*1840*/  LEA R234, P3, R48, R35, 0x1 ;  /* 0x0000002330ea7211 */ /* 0x000fc600078608ff */
[----:B------:R0:W-:Y:S01]  /*1850*/  STL.64 [R1+0x98], R92 ;  /* 0x0000985c01007387 */ /* 0x0001e20000100a00 */
[----:B------:R-:W-:-:S03]  /*1860*/  LEA R232, P1, R50, R35, 0x1 ;  /* 0x0000002332e87211 */ /* 0x000fc600078208ff */
[----:B------:R0:W-:Y:S04]  /*1870*/  STL.64 [R1+0x88], R132 ;  /* 0x0000888401007387 */ /* 0x0001e80000100a00 */
[----:B------:R0:W-:Y:S01]  /*1880*/  STL.64 [R1+0x80], R110 ;  /* 0x0000806e01007387 */ /* 0x0001e20000100a00 */
[----:B------:R-:W-:-:S03]  /*1890*/  LEA R46, R125, R44, 0x1 ;  /* 0x0000002c7d2e7211 */ /* 0x000fc600078e08ff */
[----:B------:R0:W-:Y:S01]  /*18a0*/  STL.64 [R1+0x78], R90 ;  /* 0x0000785a01007387 */ /* 0x0001e20000100a00 */
[----:B------:R-:W-:-:S03]  /*18b0*/  LEA.HI.X.SX32 R235, R48, R37, 0x1, P3 ;  /* 0x0000002530eb7211 */ /* 0x000fc600018f0eff */
[----:B------:R0:W-:Y:S01]  /*18c0*/  STL.64 [R1+0x70], R150 ;  /* 0x0000709601007387 */ /* 0x0001e20000100a00 */
[----:B------:R-:W-:-:S03]  /*18d0*/  LEA R228, P3, R54, R35, 0x1 ;  /* 0x0000002336e47211 */ /* 0x000fc600078608ff */
[----:B------:R0:W-:Y:S01]  /*18e0*/  STL.64 [R1+0x68], R130 ;  /* 0x0000688201007387 */ /* 0x0001e20000100a00 */
[----:B------:R-:W-:-:S03]  /*18f0*/  LEA.HI.X.SX32 R233, R50, R37, 0x1, P1 ;  /* 0x0000002532e97211 */ /* 0x000fc600008f0eff */
[----:B------:R0:W-:Y:S01]  /*1900*/  STL.64 [R1+0x60], R108 ;  /* 0x0000606c01007387 */ /* 0x0001e20000100a00 */
[----:B------:R-:W-:-:S03]  /*1910*/  LEA R226, P1, R34, R35, 0x1 ;  /* 0x0000002322e27211 */ /* 0x000fc600078208ff */
[----:B------:R0:W-:Y:S01]  /*1920*/  STL.64 [R1+0x58], R88 ;  /* 0x0000585801007387 */ /* 0x0001e20000100a00 */
[----:B------:R-:W-:-:S03]  /*1930*/  LEA R48, R125, R46, 0x1 ;  /* 0x0000002e7d307211 */ /* 0x000fc600078e08ff */
[----:B------:R0:W-:Y:S01]  /*1940*/  STL.64 [R1+0x50], R148 ;  /* 0x0000509401007387 */ /* 0x0001e20000100a00 */
[----:B------:R-:W-:-:S03]  /*1950*/  LEA R230, P2, R52, R35, 0x1 ;  /* 0x0000002334e67211 */ /* 0x000fc600078408ff */
[----:B------:R0:W-:Y:S01]  /*1960*/  STL.64 [R1+0x48], R128 ;  /* 0x0000488001007387 */ /* 0x0001e20000100a00 */
[----:B------:R-:W-:-:S03]  /*1970*/  LEA.HI.X.SX32 R229, R54, R37, 0x1, P3 ;  /* 0x0000002536e57211 */ /* 0x000fc600018f0eff */
[----:B------:R0:W-:Y:S01]  /*1980*/  STL.64 [R1+0x40], R106 ;  /* 0x0000406a01007387 */ /* 0x0001e20000100a00 */
[----:B------:R-:W-:-:S03]  /*1990*/  LEA R222, P3, R36, R35, 0x1 ;  /* 0x0000002324de7211 */ /* 0x000fc600078608ff */
[----:B------:R0:W-:Y:S01]  /*19a0*/  STL.64 [R1+0x30], R146 ;  /* 0x0000309201007387 */ /* 0x0001e20000100a00 */
[----:B------:R-:W-:-:S03]  /*19b0*/  LEA.HI.X.SX32 R227, R34, R37, 0x1, P1 ;  /* 0x0000002522e37211 */ /* 0x000fc600008f0eff */
        /* <DEDUP_REMOVED lines=11> */
[----:B------:R-:W-:-:S03]  /*1a70*/  LEA R212, P3, R44, R35, 0x1 ;  /* 0x000000232cd47211 */ /* 0x000fc600078608ff */
[----:B------:R0:W-:Y:S01]  /*1a80*/  STL.64 [R1], R98 ;  /* 0x0000006201007387 */ /* 0x0001e20000100a00 */
[----:B------:R-:W-:Y:S02]  /*1a90*/  LEA.HI.X.SX32 R225, R38, R37, 0x1, P2 ;  /* 0x0000002526e17211 */ /* 0x000fe400010f0eff */
[-C--:B------:R-:W-:Y:S02]  /*1aa0*/  LEA R216, P1, R40, R35.reuse, 0x1 ;  /* 0x0000002328d87211 */ /* 0x080fe400078208ff */
[----:B------:R-:W-:Y:S02]  /*1ab0*/  LEA R38, R125, R36, 0x1 ;  /* 0x000000247d267211 */ /* 0x000fe400078e08ff */
[----:B------:R-:W-:Y:S02]  /*1ac0*/  LEA R214, P2, R42, R35, 0x1 ;  /* 0x000000232ad67211 */ /* 0x000fe400078408ff */
[-C--:B------:R-:W-:Y:S02]  /*1ad0*/  LEA.HI.X.SX32 R213, R44, R37.reuse, 0x1, P3 ;  /* 0x000000252cd57211 */ /* 0x080fe400018f0eff */
[----:B------:R-:W-:-:S02]  /*1ae0*/  LEA.HI.X.SX32 R217, R40, R37, 0x1, P1 ;  /* 0x0000002528d97211 */ /* 0x000fc400008f0eff */
[----:B------:R-:W-:Y:S02]  /*1af0*/  LEA R206, P3, R34, R35, 0x1 ;  /* 0x0000002322ce7211 */ /* 0x000fe400078608ff */
[----:B------:R-:W-:Y:S02]  /*1b00*/  LEA R40, R125, R38, 0x1 ;  /* 0x000000267d287211 */ /* 0x000fe400078e08ff */
[----:B------:R-:W-:Y:S02]  /*1b10*/  LEA.HI.X.SX32 R215, R42, R37, 0x1, P2 ;  /* 0x000000252ad77211 */ /* 0x000fe400010f0eff */
[-C--:B------:R-:W-:Y:S02]  /*1b20*/  LEA R210, P1, R46, R35.reuse, 0x1 ;  /* 0x000000232ed27211 */ /* 0x080fe400078208ff */
[----:B------:R-:W-:Y:S02]  /*1b30*/  LEA R208, P2, R48, R35, 0x1 ;  /* 0x0000002330d07211 */ /* 0x000fe400078408ff */
[----:B------:R-:W-:-:S02]  /*1b40*/  LEA.HI.X.SX32 R207, R34, R37, 0x1, P3 ;  /* 0x0000002522cf7211 */ /* 0x000fc400018f0eff */
[----:B------:R-:W-:Y:S02]  /*1b50*/  SHF.R.S32.HI R33, RZ, 0x6, R71 ;  /* 0x00000006ff217819 */ /* 0x000fe40000011447 */
[----:B------:R-:W-:Y:S02]  /*1b60*/  LEA R34, R125, R40, 0x1 ;  /* 0x000000287d227211 */ /* 0x000fe400078e08ff */
[-C--:B------:R-:W-:Y:S02]  /*1b70*/  LEA.HI.X.SX32 R211, R46, R37.reuse, 0x1, P1 ;  /* 0x000000252ed37211 */ /* 0x080fe400008f0eff */
[----:B------:R-:W-:Y:S02]  /*1b80*/  LEA.HI.X.SX32 R209, R48, R37, 0x1, P2 ;  /* 0x0000002530d17211 */ /* 0x000fe400010f0eff */
[----:B------:R-:W-:Y:S02]  /*1b90*/  SHF.L.U32 R0, R0, 0x1, RZ ;  /* 0x0000000100007819 */ /* 0x000fe400000006ff */
[----:B------:R-:W-:-:S02]  /*1ba0*/  SGXT R33, R33, 0x1 ;  /* 0x000000012121781a */ /* 0x000fc40000000200 */
[-C--:B------:R-:W-:Y:S02]  /*1bb0*/  LEA R204, P1, R36, R35.reuse, 0x1 ;  /* 0x0000002324cc7211 */ /* 0x080fe400078208ff */
[-C--:B------:R-:W-:Y:S02]  /*1bc0*/  LEA R202, P2, R38, R35.reuse, 0x1 ;  /* 0x0000002326ca7211 */ /* 0x080fe400078408ff */
[-C--:B------:R-:W-:Y:S02]  /*1bd0*/  LEA R200, P3, R40, R35.reuse, 0x1 ;  /* 0x0000002328c87211 */ /* 0x080fe400078608ff */
[----:B------:R-:W-:Y:S02]  /*1be0*/  LEA R198, P4, R34, R35, 0x1 ;  /* 0x0000002322c67211 */ /* 0x000fe400078808ff */
[----:B---3--:R-:W-:Y:S02]  /*1bf0*/  R2UR UR13, R47 ;  /* 0x000000002f0d72ca */ /* 0x008fe400000e0000 */
[----:B------:R-:W-:-:S02]  /*1c00*/  LEA.HI.X.SX32 R205, R36, R37, 0x1, P1 ;  /* 0x0000002524cd7211 */ /* 0x000fc400008f0eff */
[-C--:B------:R-:W-:Y:S02]  /*1c10*/  LEA.HI.X.SX32 R203, R38, R37.reuse, 0x1, P2 ;  /* 0x0000002526cb7211 */ /* 0x080fe400010f0eff */
[-C--:B------:R-:W-:Y:S02]  /*1c20*/  LEA.HI.X.SX32 R201, R40, R37.reuse, 0x1, P3 ;  /* 0x0000002528c97211 */ /* 0x080fe400018f0eff */
[----:B------:R-:W-:Y:S02]  /*1c30*/  LEA.HI.X.SX32 R199, R34, R37, 0x1, P4 ;  /* 0x0000002522c77211 */ /* 0x000fe400020f0eff */
[----:B------:R-:W-:Y:S01]  /*1c40*/  LOP3.LUT R33, R0, 0x90, R33, 0x78, !PT ;  /* 0x0000009000217812 */ /* 0x000fe200078e7821 */
[----:B0-----:R-:W-:Y:S06]  /*1c50*/  @P0 BRA `(.L_x_5) ;  /* 0x0000000000180947 */ /* 0x001fec0003800000 */
[----:B------:R-:W-:Y:S01]  /*1c60*/  ELECT P1, URZ, PT ;  /* 0x0000000000ff782f */ /* 0x000fe20003820000 */
[----:B------:R-:W-:Y:S01]  /*1c70*/  HFMA2 R34, -RZ, RZ, 0, 5.9604644775390625e-08 ;  /* 0x00000001ff227431 */ /* 0x000fe200000001ff */
[----:B------:R-:W-:Y:S01]  /*1c80*/  UMOV UR4, 0x40 ;  /* 0x0000004000047882 */ /* 0x000fe20000000000 */
[----:B------:R-:W-:Y:S01]  /*1c90*/  UVIRTCOUNT.DEALLOC.SMPOOL 0x80 ;  /* 0x000000800000784c */ /* 0x000fe20000000000 */
[----:B------:R-:W-:-:S09]  /*1ca0*/  ULEA UR4, UR6, UR4, 0x18 ;  /* 0x0000000406047291 */ /* 0x000fd2000f8ec0ff */
[----:B------:R0:W-:Y:S03]  /*1cb0*/  @P1 STS.U8 [UR4], R34 ;  /* 0x00000022ff001988 */ /* 0x0001e60008000004 */
.L_x_5:
[----:B------:R-:W-:Y:S01]  /*1cc0*/  USHF.L.U32 UR4, UR21, 0x15, URZ ;  /* 0x0000001515047899 */ /* 0x000fe200080006ff */
[C---:B0-----:R-:W-:Y:S01]  /*1cd0*/  LOP3.LUT R34, R33.reuse, 0x20, RZ, 0x3c, !PT ;  /* 0x0000002021227812 */ /* 0x041fe200078e3cff */
[----:B-----5:R0:W-:Y:S01]  /*1ce0*/  STS.U16 [R33+UR14+0xc400], R6 ;  /* 0x00c4000621007988 */ /* 0x0201e2000800040e */
[----:B------:R-:W-:Y:S01]  /*1cf0*/  LOP3.LUT R35, R33, 0x40, RZ, 0x3c, !PT ;  /* 0x0000004021237812 */ /* 0x000fe200078e3cff */
[----:B------:R-:W-:Y:S01]  /*1d00*/  ULOP3.LUT UR4, UR4, 0x600000, URZ, 0xc0, !UPT ;  /* 0x0060000004047892 */ /* 0x000fe2000f8ec0ff */
[----:B------:R-:W-:Y:S01]  /*1d10*/  LOP3.LUT P1, RZ, R71, 0x7f, RZ, 0xc0, !PT ;  /* 0x0000007f47ff7812 */ /* 0x000fe2000782c0ff */
[----:B------:R1:W-:Y:S01]  /*1d20*/  STS.U16 [R33+UR14+0xc000], R2 ;  /* 0x00c0000221007988 */ /* 0x0003e2000800040e */
[----:B------:R-:W-:Y:S01]  /*1d30*/  UMOV UR5, 0x1 ;  /* 0x0000000100057882 */ /* 0x000fe20000000000 */
[----:B------:R-:W-:Y:S01]  /*1d40*/  UIADD3 UR12, UPT, UPT, UR13, UR4, URZ ;  /* 0x000000040d0c7290 */ /* 0x000fe2000fffe0ff */
[----:B------:R-:W-:Y:S01]  /*1d50*/  PRMT R38, RZ, 0x7610, R38 ;  /* 0x00007610ff267816 */ /* 0x000fe20000000026 */
[----:B------:R-:W-:Y:S01]  /*1d60*/  STS.U16 [R33+UR14+0xc800], R10 ;  /* 0x00c8000a21007988 */ /* 0x000fe2000800040e */
[----:B------:R-:W-:Y:S01]  /*1d70*/  UIADD3 UR11, UPT, UPT, UR14, 0xe000, URZ ;  /* 0x0000e0000e0b7890 */ /* 0x000fe2000fffe0ff */
[----:B0-----:R-:W-:Y:S01]  /*1d80*/  LOP3.LUT R6, R33, 0x60, RZ, 0x3c, !PT ;  /* 0x0000006021067812 */ /* 0x001fe200078e3cff */
[----:B------:R-:W0:Y:S01]  /*1d90*/  LDCU UR7, c[0x0][0x3f0] ;  /* 0x00007e00ff0777ac */ /* 0x000e220008000800 */
[----:B------:R-:W-:Y:S01]  /*1da0*/  STS.U16 [R33+UR14+0xcc00], R14 ;  /* 0x00cc000e21007988 */ /* 0x000fe2000800040e */
[----:B------:R-:W-:-:S02]  /*1db0*/  PRMT R42, RZ, 0x7610, R42 ;  /* 0x00007610ff2a7816 */ /* 0x000fc4000000002a */
[----:B-1----:R-:W-:Y:S01]  /*1dc0*/  PRMT R2, RZ, 0x7610, R2 ;  /* 0x00007610ff027816 */ /* 0x002fe20000000002 */
[----:B------:R-:W-:Y:S01]  /*1dd0*/  STS.U16 [R33+UR14+0xd000], R18 ;  /* 0x00d0001221007988 */ /* 0x000fe2000800040e */
[----:B------:R-:W-:Y:S01]  /*1de0*/  VOTEU.ALL UP0, P1 ;  /* 0x0000000000ff7886 */ /* 0x000fe20000800000 */
[----:B------:R-:W-:Y:S01]  /*1df0*/  VOTEU.ALL UP1, P1 ;  /* 0x0000000000ff7886 */ /* 0x000fe20000820000 */
[----:B------:R-:W-:Y:S01]  /*1e00*/  PRMT R46, RZ, 0x7610, R46 ;  /* 0x00007610ff2e7816 */ /* 0x000fe2000000002e */
[----:B------:R-:W-:Y:S01]  /*1e10*/  STS.U16 [R33+UR14+0xd400], R22 ;  /* 0x00d4001621007988 */ /* 0x000fe2000800040e */
[----:B------:R-:W-:Y:S01]  /*1e20*/  PRMT R50, RZ, 0x7610, R50 ;  /* 0x00007610ff327816 */ /* 0x000fe20000000032 */
[----:B------:R-:W-:-:S04]  /*1e30*/  @!UP0 UIADD3 UR8, UPT, UPT, -UR5, 0x100000, URZ ;  /* 0x0010000005088890 */ /* 0x000fc8000fffe1ff */
[----:B------:R-:W-:Y:S02]  /*1e40*/  @!UP0 USHF.L.U32 UR9, UR8, 0xb, URZ ;  /* 0x0000000b08098899 */ /* 0x000fe400080006ff */
[----:B------:R-:W-:Y:S01]  /*1e50*/  @!UP0 USHF.L.U32 UR8, UR8, 0x1, URZ ;  /* 0x0000000108088899 */ /* 0x000fe200080006ff */
[----:B------:R-:W-:Y:S01]  /*1e60*/  STS.U16 [R33+UR14+0xd800], R26 ;  /* 0x00d8001a21007988 */ /* 0x000fe2000800040e */
[----:B------:R-:W-:Y:S02]  /*1e70*/  PRMT R54, RZ, 0x7610, R54 ;  /* 0x00007610ff367816 */ /* 0x000fe40000000036 */
[----:B------:R-:W-:Y:S01]  /*1e80*/  PRMT R58, RZ, 0x7610, R58 ;  /* 0x00007610ff3a7816 */ /* 0x000fe2000000003a */
[----:B------:R-:W-:Y:S01]  /*1e90*/  STS.U16 [R33+UR14+0xdc00], R30 ;  /* 0x00dc001e21007988 */ /* 0x000fe2000800040e */
[----:B0-----:R-:W-:Y:S02]  /*1ea0*/  ISETP.LT.AND P2, PT, RZ, UR7, PT ;  /* 0x00000007ff007c0c */ /* 0x001fe4000bf41270 */
[----:B------:R-:W-:Y:S01]  /*1eb0*/  PRMT R62, RZ, 0x7610, R62 ;  /* 0x00007610ff3e7816 */ /* 0x000fe2000000003e */
[----:B------:R0:W-:Y:S01]  /*1ec0*/  STS.U16 [R34+UR14+0xc100], R3 ;  /* 0x00c1000322007988 */ /* 0x0001e2000800040e */
[----:B------:R-:W-:-:S02]  /*1ed0*/  PRMT R66, RZ, 0x7610, R66 ;  /* 0x00007610ff427816 */ /* 0x000fc40000000042 */
[----:B------:R-:W-:Y:S01]  /*1ee0*/  PRMT R39, RZ, 0x7610, R39 ;  /* 0x00007610ff277816 */ /* 0x000fe20000000027 */
[----:B------:R1:W-:Y:S01]  /*1ef0*/  STS.U16 [R34+UR14+0xc500], R7 ;  /* 0x00c5000722007988 */ /* 0x0003e2000800040e */
[----:B------:R-:W-:Y:S02]  /*1f00*/  PRMT R43, RZ, 0x7610, R43 ;  /* 0x00007610ff2b7816 */ /* 0x000fe4000000002b */
[----:B------:R-:W-:Y:S01]  /*1f10*/  PRMT R47, RZ, 0x7610, R47 ;  /* 0x00007610ff2f7816 */ /* 0x000fe2000000002f */
[----:B------:R2:W-:Y:S01]  /*1f20*/  STS.U16 [R34+UR14+0xc900], R11 ;  /* 0x00c9000b22007988 */ /* 0x0005e2000800040e */
[----:B------:R-:W-:Y:S02]  /*1f30*/  PRMT R51, RZ, 0x7610, R51 ;  /* 0x00007610ff337816 */ /* 0x000fe40000000033 */
[----:B0-----:R-:W-:Y:S01]  /*1f40*/  PRMT R3, RZ, 0x7610, R3 ;  /* 0x00007610ff037816 */ /* 0x001fe20000000003 */
[----:B------:R0:W-:Y:S01]  /*1f50*/  STS.U16 [R34+UR14+0xcd00], R15 ;  /* 0x00cd000f22007988 */ /* 0x0001e2000800040e */
[----:B------:R-:W-:-:S02]  /*1f60*/  PRMT R55, RZ, 0x7610, R55 ;  /* 0x00007610ff377816 */ /* 0x000fc40000000037 */
[----:B-1----:R-:W-:Y:S01]  /*1f70*/  PRMT R7, RZ, 0x7610, R7 ;  /* 0x00007610ff077816 */ /* 0x002fe20000000007 */
[----:B------:R1:W-:Y:S01]  /*1f80*/  STS.U16 [R34+UR14+0xd100], R19 ;  /* 0x00d1001322007988 */ /* 0x0003e2000800040e */
[----:B------:R-:W-:Y:S02]  /*1f90*/  PRMT R59, RZ, 0x7610, R59 ;  /* 0x00007610ff3b7816 */ /* 0x000fe4000000003b */
[----:B--2---:R-:W-:Y:S01]  /*1fa0*/  PRMT R11, RZ, 0x7610, R11 ;  /* 0x00007610ff0b7816 */ /* 0x004fe2000000000b */
        /* <DEDUP_REMOVED lines=41> */
[----:B------:R-:W-:Y:S01]  /*2240*/  PRMT R60, RZ, 0x7610, R60 ;  /* 0x00007610ff3c7816 */ /* 0x000fe2000000003c */
[----:B------:R3:W-:Y:S01]  /*2250*/  STS.U16 [R6+UR14+0xcf00], R17 ;  /* 0x00cf001106007988 */ /* 0x0007e2000800040e */
[----:B------:R-:W-:Y:S02]  /*2260*/  PRMT R64, RZ, 0x7610, R64 ;  /* 0x00007610ff407816 */ /* 0x000fe40000000040 */
[----:B------:R-:W-:Y:S01]  /*2270*/  PRMT R68, RZ, 0x7610, R68 ;  /* 0x00007610ff447816 */ /* 0x000fe20000000044 */
[----:B------:R4:W-:Y:S01]  /*2280*/  STS.U16 [R6+UR14+0xd300], R21 ;  /* 0x00d3001506007988 */ /* 0x0009e2000800040e */
[----:B-1----:R-:W-:Y:S02]  /*2290*/  PRMT R5, RZ, 0x7610, R5 ;  /* 0x00007610ff057816 */ /* 0x002fe40000000005 */
[----:B--2---:R-:W-:Y:S01]  /*22a0*/  PRMT R9, RZ, 0x7610, R9 ;  /* 0x00007610ff097816 */ /* 0x004fe20000000009 */
[----:B------:R1:W-:Y:S01]  /*22b0*/  STS.U16 [R6+UR14+0xd700], R25 ;  /* 0x00d7001906007988 */ /* 0x0003e2000800040e */
[----:B0-----:R-:W-:-:S02]  /*22c0*/  PRMT R13, RZ, 0x7610, R13 ;  /* 0x00007610ff0d7816 */ /* 0x001fc4000000000d */
[----:B---3--:R-:W-:Y:S01]  /*22d0*/  PRMT R17, RZ, 0x7610, R17 ;  /* 0x00007610ff117816 */ /* 0x008fe20000000011 */
[----:B------:R0:W-:Y:S01]  /*22e0*/  STS.U16 [R6+UR14+0xdb00], R29 ;  /* 0x00db001d06007988 */ /* 0x0001e2000800040e */
[----:B------:R-:W-:Y:S02]  /*22f0*/  PRMT R37, RZ, 0x7610, R37 ;  /* 0x00007610ff257816 */ /* 0x000fe40000000025 */
[----:B----4-:R-:W-:Y:S01]  /*2300*/  PRMT R21, RZ, 0x7610, R21 ;  /* 0x00007610ff157816 */ /* 0x010fe20000000015 */
[----:B------:R2:W-:Y:S01]  /*2310*/  STS.U16 [R6+UR14+0xdf00], R45 ;  /* 0x00df002d06007988 */ /* 0x0005e2000800040e */
[----:B------:R-:W-:Y:S02]  /*2320*/  PRMT R41, RZ, 0x7610, R41 ;  /* 0x00007610ff297816 */ /* 0x000fe40000000029 */
[----:B-1----:R-:W-:Y:S01]  /*2330*/  PRMT R25, RZ, 0x7610, R25 ;  /* 0x00007610ff197816 */ /* 0x002fe20000000019 */
[----:B------:R-:W-:Y:S01]  /*2340*/  STTM.16dp32bit_t0_t15.x32 tmem[UR12], RZ ;  /* 0x000000ff000079ed */ /* 0x000fe20008a8000c */
[----:B------:R-:W-:Y:S01]  /*2350*/  STTM.16dp32bit_t16_t31.x32 tmem[UR12+0x20], RZ ;  /* 0x000020ff000079ed */ /* 0x000fe20008aa000c */
[----:B------:R-:W1:Y:S02]  /*2360*/  FENCE.VIEW.ASYNC.T ;  /* 0x00000000000073c6 */ /* 0x000e640000000200 */
[----:B-1----:R-:W-:Y:S01]  /*2370*/  BAR.SYNC.DEFER_BLOCKING 0x0 ;  /* 0x0000000000007b1d */ /* 0x002fe20000010000 */
[----:B0-----:R-:W-:-:S02]  /*2380*/  PRMT R29, RZ, 0x7610, R29 ;  /* 0x00007610ff1d7816 */ /* 0x001fc4000000001d */
[----:B------:R-:W-:Y:S02]  /*2390*/  PRMT R49, RZ, 0x7610, R49 ;  /* 0x00007610ff317816 */ /* 0x000fe40000000031 */
[----:B--2---:R-:W-:Y:S02]  /*23a0*/  PRMT R45, RZ, 0x7610, R45 ;  /* 0x00007610ff2d7816 */ /* 0x004fe4000000002d */
[----:B------:R-:W-:Y:S02]  /*23b0*/  PRMT R53, RZ, 0x7610, R53 ;  /* 0x00007610ff357816 */ /* 0x000fe40000000035 */
[----:B------:R-:W-:Y:S02]  /*23c0*/  PRMT R57, RZ, 0x7610, R57 ;  /* 0x00007610ff397816 */ /* 0x000fe40000000039 */
[----:B------:R-:W-:Y:S01]  /*23d0*/  PRMT R61, RZ, 0x7610, R61 ;  /* 0x00007610ff3d7816 */ /* 0x000fe2000000003d */
[----:B------:R-:W0:Y:S02]  /*23e0*/  FENCE.VIEW.ASYNC.S ;  /* 0x00000000000073c6 */ /* 0x000e240000000000 */
[----:B0-----:R0:W1:Y:S02]  /*23f0*/  @!UP1 SYNCS.EXCH.64 URZ, [UR11], UR8 ;  /* 0x000000080bff95b2 */ /* 0x0010640008000100 */
[----:B-1----:R-:W-:Y:S01]  /*2400*/  BAR.SYNC.DEFER_BLOCKING 0x0 ;  /* 0x0000000000007b1d */ /* 0x002fe20000010000 */
[----:B------:R-:W-:-:S05]  /*2410*/  PRMT R65, RZ, 0x7610, R65 ;  /* 0x00007610ff417816 */ /* 0x000fca0000000041 */
[----:B------:R-:W2:Y:S04]  /*2420*/  @P2 LDG.E.U16 R2, desc[UR28][R162.64] ;  /* 0x0000001ca2022981 */ /* 0x000ea8000c1e1500 */
[----:B------:R-:W3:Y:S04]  /*2430*/  @P2 LDG.E.U16 R8, desc[UR28][R160.64] ;  /* 0x0000001ca0082981 */ /* 0x000ee8000c1e1500 */
[----:B------:R-:W4:Y:S04]  /*2440*/  @P2 LDG.E.U16 R12, desc[UR28][R158.64] ;  /* 0x0000001c9e0c2981 */ /* 0x000f28000c1e1500 */
        /* <DEDUP_REMOVED lines=29> */
[----:B------:R-:W4:Y:S01]  /*2620*/  @P2 LDG.E.U16 R10, desc[UR28][R118.64] ;  /* 0x0000001c760a2981 */ /* 0x000f22000c1e1500 */
[----:B------:R-:W-:-:S03]  /*2630*/  PRMT R69, RZ, 0x7610, R69 ;  /* 0x00007610ff457816 */ /* 0x000fc60000000045 */
        /* <DEDUP_REMOVED lines=18> */
[----:B------:R1:W4:Y:S04]  /*2760*/  @P2 LDG.E.U16 R17, desc[UR28][R94.64] ;  /* 0x0000001c5e112981 */ /* 0x000328000c1e1500 */
[----:B------:R-:W4:Y:S04]  /*2770*/  @P2 LDG.E.U16 R21, desc[UR28][R92.64] ;  /* 0x0000001c5c152981 */ /* 0x000f28000c1e1500 */
[----:B------:R-:W4:Y:S01]  /*2780*/  @P2 LDG.E.U16 R25, desc[UR28][R90.64] ;  /* 0x0000001c5a192981 */ /* 0x000f22000c1e1500 */
[----:B0-----:R-:W-:-:S04]  /*2790*/  @!UP0 UIADD3 UR8, UPT, UPT, -UR5, 0x100000, URZ ;  /* 0x0010000005088890 */ /* 0x001fc8000fffe1ff */
[----:B------:R-:W-:Y:S02]  /*27a0*/  @!UP0 USHF.L.U32 UR9, UR8, 0xb, URZ ;  /* 0x0000000b08098899 */ /* 0x000fe400080006ff */
[----:B------:R-:W-:Y:S01]  /*27b0*/  @!UP0 USHF.L.U32 UR8, UR8, 0x1, URZ ;  /* 0x0000000108088899 */ /* 0x000fe200080006ff */
[----:B------:R-:W-:Y:S01]  /*27c0*/  VOTEU.ALL UP1, P1 ;  /* 0x0000000000ff7886 */ /* 0x000fe20000820000 */
[----:B-1----:R-:W0:Y:S01]  /*27d0*/  LDC R95, c[0x0][0x3d8] ;  /* 0x0000f600ff5f7b82 */ /* 0x002e220000000800 */
[----:B------:R-:W4:Y:S04]  /*27e0*/  @P2 LDG.E.U16 R29, desc[UR28][R88.64] ;  /* 0x0000001c581d2981 */ /* 0x000f28000c1e1500 */
[----:B------:R-:W4:Y:S04]  /*27f0*/  @P2 LDG.E.U16 R37, desc[UR28][R86.64] ;  /* 0x0000001c56252981 */ /* 0x000f28000c1e1500 */
[----:B------:R-:W4:Y:S01]  /*2800*/  @P2 LDG.E.U16 R41, desc[UR28][R84.64] ;  /* 0x0000001c54292981 */ /* 0x000f22000c1e1500 */
[----:B------:R1:W0:Y:S03]  /*2810*/  @!UP1 SYNCS.EXCH.64 URZ, [UR14+0xe008], UR8 ;  /* 0x00e008080eff95b2 */ /* 0x0002260008000100 */
[----:B------:R-:W4:Y:S04]  /*2820*/  @P2 LDG.E.U16 R45, desc[UR28][R250.64] ;  /* 0x0000001cfa2d2981 */ /* 0x000f28000c1e1500 */
[----:B------:R-:W4:Y:S04]  /*2830*/  @P2 LDG.E.U16 R49, desc[UR28][R242.64] ;  /* 0x0000001cf2312981 */ /* 0x000f28000c1e1500 */
[----:B------:R-:W4:Y:S01]  /*2840*/  @P2 LDG.E.U16 R53, desc[UR28][R234.64] ;  /* 0x0000001cea352981 */ /* 0x000f22000c1e1500 */
[----:B-1----:R-:W1:Y:S03]  /*2850*/  LDCU.64 UR8, c[0x0][0x3d0] ;  /* 0x00007a00ff0877ac */ /* 0x002e660008000a00 */
[----:B------:R-:W4:Y:S04]  /*2860*/  @P2 LDG.E.U16 R57, desc[UR28][R226.64] ;  /* 0x0000001ce2392981 */ /* 0x000f28000c1e1500 */
[----:B------:R-:W4:Y:S04]  /*2870*/  @P2 LDG.E.U16 R61, desc[UR28][R214.64] ;  /* 0x0000001cd63d2981 */ /* 0x000f28000c1e1500 */
[----:B------:R-:W4:Y:S04]  /*2880*/  @P2 LDG.E.U16 R65, desc[UR28][R206.64] ;  /* 0x0000001cce412981 */ /* 0x000f28000c1e1500 */
[----:B------:R-:W4:Y:S01]  /*2890*/  @P2 LDG.E.U16 R69, desc[UR28][R198.64] ;  /* 0x0000001cc6452981 */ /* 0x000f22000c1e1500 */
[----:B------:R-:W-:-:S04]  /*28a0*/  @!UP0 UIADD3 UR4, UPT, UPT, -UR5, 0x100000, URZ ;  /* 0x0010000005048890 */ /* 0x000fc8000fffe1ff */
[----:B------:R-:W-:Y:S02]  /*28b0*/  @!UP0 USHF.L.U32 UR5, UR4, 0xb, URZ ;  /* 0x0000000b04058899 */ /* 0x000fe400080006ff */
[----:B------:R-:W-:Y:S02]  /*28c0*/  @!UP0 USHF.L.U32 UR4, UR4, 0x1, URZ ;  /* 0x0000000104048899 */ /* 0x000fe400080006ff */
[----:B-1----:R-:W-:Y:S01]  /*28d0*/  UIMAD UR8, UR15, UR8, URZ ;  /* 0x000000080f0872a4 */ /* 0x002fe2000f8e02ff */
[----:B------:R-:W-:-:S03]  /*28e0*/  ISETP.EQ.U32.AND P3, PT, RZ, UR21, P2 ;  /* 0x00000015ff007c0c */ /* 0x000fc60009762070 */
[----:B------:R-:W-:Y:S02]  /*28f0*/  USHF.L.U32 UR6, UR8, 0x1, URZ ;  /* 0x0000000108067899 */ /* 0x000fe400080006ff */
[----:B------:R-:W-:Y:S01]  /*2900*/  UIMAD.WIDE UR16, UR8, 0x2, URZ ;  /* 0x00000002081078a5 */ /* 0x000fe2000f8e02ff */
[----:B------:R-:W-:Y:S01]  /*2910*/  VOTEU.ALL UP1, P1 ;  /* 0x0000000000ff7886 */ /* 0x000fe20000820000 */
[----:B------:R-:W-:Y:S01]  /*2920*/  UIADD3 UR10, UPT, UPT, UR13, 0x100000, URZ ;  /* 0x001000000d0a7890 */ /* 0x000fe2000fffe0ff */
[----:B--2---:R-:W-:Y:S04]  /*2930*/  STS.U16 [R33+UR14], R2 ;  /* 0x0000000221007988 */ /* 0x004fe8000800040e */
[----:B---3--:R-:W-:Y:S04]  /*2940*/  STS.U16 [R33+UR14+0x400], R8 ;  /* 0x0004000821007988 */ /* 0x008fe8000800040e */
[----:B----4-:R-:W-:Y:S04]  /*2950*/  STS.U16 [R33+UR14+0x800], R12 ;  /* 0x0008000c21007988 */ /* 0x010fe8000800040e */
[----:B------:R-:W-:Y:S04]  /*2960*/  STS.U16 [R33+UR14+0xc00], R16 ;  /* 0x000c001021007988 */ /* 0x000fe8000800040e */
        /* <DEDUP_REMOVED lines=28> */
[----:B------:R1:W-:Y:S02]  /*2b30*/  STS.U16 [R35+UR14+0x600], R10 ;  /* 0x0006000a23007988 */ /* 0x0003e4000800040e */
[----:B-1----:R-:W1:Y:S01]  /*2b40*/  LDC.64 R10, c[0x0][0x390] ;  /* 0x0000e400ff0a7b82 */ /* 0x002e620000000a00 */
[----:B------:R-:W-:Y:S01]  /*2b50*/  LOP3.LUT R2, R71, 0x7f, RZ, 0xc0, !PT ;  /* 0x0000007f47027812 */ /* 0x000fe200078ec0ff */
[----:B------:R2:W-:Y:S04]  /*2b60*/  STS.U16 [R35+UR14+0x200], R4 ;  /* 0x0002000423007988 */ /* 0x0005e8000800040e */
[----:B------:R-:W-:Y:S01]  /*2b70*/  IMAD R3, R2, UR9, RZ ;  /* 0x0000000902037c24 */ /* 0x000fe2000f8e02ff */
        /* <DEDUP_REMOVED lines=14> */
[----:B------:R3:W-:Y:S01]  /*2c60*/  STS.U16 [R6+UR14+0x300], R5 ;  /* 0x0003000506007988 */ /* 0x0007e2000800040e */
[----:B--2---:R-:W-:-:S03]  /*2c70*/  IMAD.HI R4, R3, 0x2, RZ ;  /* 0x0000000203047827 */ /* 0x004fc600078e02ff */
[----:B------:R2:W-:Y:S01]  /*2c80*/  STS.U16 [R6+UR14+0x700], R9 ;  /* 0x0007000906007988 */ /* 0x0005e2000800040e */
[----:B---3--:R-:W-:-:S03]  /*2c90*/  SHF.L.U32 R5, R3, 0x1, RZ ;  /* 0x0000000103057819 */ /* 0x008fc600000006ff */
[----:B------:R2:W-:Y:S01]  /*2ca0*/  STS.U16 [R6+UR14+0xb00], R13 ;  /* 0x000b000d06007988 */ /* 0x0005e2000800040e */
[----:B-1----:R-:W-:-:S03]  /*2cb0*/  IADD3 R2, P4, P5, R5, UR6, R10 ;  /* 0x0000000605027c10 */ /* 0x002fc6000fd9e00a */
[----:B------:R2:W-:Y:S01]  /*2cc0*/  STS.U16 [R6+UR14+0xf00], R17 ;  /* 0x000f001106007988 */ /* 0x0005e2000800040e */
[----:B------:R-:W-:-:S03]  /*2cd0*/  UIADD3 UR6, UPT, UPT, UR14, 0x4000, URZ ;  /* 0x000040000e067890 */ /* 0x000fc6000fffe0ff */
[----:B------:R2:W-:Y:S01]  /*2ce0*/  STS.U16 [R6+UR14+0x1300], R21 ;  /* 0x0013001506007988 */ /* 0x0005e2000800040e */
[----:B------:R-:W-:-:S03]  /*2cf0*/  IADD3.X R3, PT, PT, R4, UR17, R11, P4, P5 ;  /* 0x0000001104037c10 */ /* 0x000fc6000a7ea40b */
[----:B------:R2:W-:Y:S04]  /*2d00*/  STS.U16 [R6+UR14+0x1700], R25 ;  /* 0x0017001906007988 */ /* 0x0005e8000800040e */
        /* <DEDUP_REMOVED lines=9> */
[----:B------:R2:W-:Y:S01]  /*2da0*/  STS.U16 [R6+UR14+0x3f00], R69 ;  /* 0x003f004506007988 */ /* 0x0005e2000800040e */
[----:B0-----:R0:W-:Y:S06]  /*2db0*/  MEMBAR.ALL.CTA ;  /* 0x0000000000007992 */ /* 0x0011ec0000008000 */
[----:B0-----:R-:W-:Y:S04]  /*2dc0*/  FENCE.VIEW.ASYNC.S ;  /* 0x00000000000073c6 */ /* 0x001fe80000000000 */
[----:B------:R-:W0:Y:S02]  /*2dd0*/  FENCE.VIEW.ASYNC.S ;  /* 0x00000000000073c6 */ /* 0x000e240000000000 */
[----:B0-----:R2:W0:Y:S02]  /*2de0*/  @!UP1 SYNCS.EXCH.64 URZ, [UR14+0x4000], UR4 ;  /* 0x004000040eff95b2 */ /* 0x0014240008000100 */
[----:B0-----:R-:W-:Y:S06]  /*2df0*/  BAR.SYNC.DEFER_BLOCKING 0x0 ;  /* 0x0000000000007b1d */ /* 0x001fec0000010000 */
[----:B--2---:R-:W-:Y:S05]  /*2e00*/  @!P3 BRA `(.L_x_6) ;  /* 0x000000000084b947 */ /* 0x004fea0003800000 */
[----:B------:R-:W-:Y:S02]  /*2e10*/  UIADD3 UR4, UPT, UPT, UR14, 0xc000, URZ ;  /* 0x0000c0000e047890 */ /* 0x000fe4000fffe0ff */
[----:B------:R-:W-:Y:S02]  /*2e20*/  USHF.R.U32.HI UR18, URZ, 0x4, UR14 ;  /* 0x00000004ff127899 */ /* 0x000fe4000801160e */
[----:B------:R-:W-:Y:S02]  /*2e30*/  USHF.R.U32.HI UR4, URZ, 0x4, UR4 ;  /* 0x00000004ff047899 */ /* 0x000fe40008011604 */
[----:B------:R-:W-:Y:S02]  /*2e40*/  USGXT.U32 UR18, UR18, 0xe ;  /* 0x0000000e1212789a */ /* 0x000fe40008000000 */
[----:B------:R-:W-:Y:S02]  /*2e50*/  USGXT.U32 UR16, UR4, 0xe ;  /* 0x0000000e0410789a */ /* 0x000fe40008000000 */
[----:B------:R-:W-:-:S02]  /*2e60*/  UIADD3 UR34, UP2, UPT, UR18, 0x2, URZ ;  /* 0x0000000212227890 */ /* 0x000fc4000ff5e0ff */
[----:B------:R-:W-:Y:S01]  /*2e70*/  UIADD3 UR32, UP1, UPT, UR16, 0x80, URZ ;  /* 0x0000008010207890 */ /* 0x000fe2000ff3e0ff */
[----:B------:R-:W-:Y:S01]  /*2e80*/  UMOV UR4, URZ ;  /* 0x000000ff00047c82 */ /* 0x000fe20008000000 */
[----:B------:R-:W-:Y:S01]  /*2e90*/  UMOV UR36, 0x0 ;  /* 0x0000000000247882 */ /* 0x000fe20000000000 */
[----:B------:R-:W-:Y:S02]  /*2ea0*/  UIADD3.X UR35, UPT, UPT, UR4, 0x40004040, URZ, UP2, !UPT ;  /* 0x4000404004237890 */ /* 0x000fe400097fe4ff */
[----:B------:R-:W-:Y:S02]  /*2eb0*/  UIADD3.X UR33, UPT, UPT, UR4, 0x40004040, URZ, UP1, !UPT ;  /* 0x4000404004217890 */ /* 0x000fe40008ffe4ff */
[----:B------:R-:W-:Y:S02]  /*2ec0*/  UIADD3.64 UR24, UPT, UPT, UR34, 0x2, URZ ;  /* 0x0000000222187897 */ /* 0x000fe4000fffe0ff */
[----:B------:R-:W-:Y:S02]  /*2ed0*/  UIADD3.64 UR22, UPT, UPT, UR32, 0x80, URZ ;  /* 0x0000008020167897 */ /* 0x000fe4000fffe0ff */
[----:B------:R-:W-:-:S02]  /*2ee0*/  UIADD3.64 UR30, UPT, UPT, UR34, 0x4, URZ ;  /* 0x00000004221e7897 */ /* 0x000fc4000fffe0ff */
[----:B------:R-:W-:Y:S01]  /*2ef0*/  UIADD3.64 UR26, UPT, UPT, UR32, 0x100, URZ ;  /* 0x00000100201a7897 */ /* 0x000fe2000fffe0ff */
[----:B------:R-:W-:Y:S01]  /*2f00*/  UMOV UR37, 0x4208010 ;  /* 0x0420801000257882 */ /* 0x000fe20000000000 */
[----:B------:R-:W-:Y:S01]  /*2f10*/  UMOV UR19, 0x40004040 ;  /* 0x4000404000137882 */ /* 0x000fe20000000000 */
[----:B------:R-:W-:Y:S01]  /*2f20*/  UMOV UR17, 0x40004040 ;  /* 0x4000404000117882 */ /* 0x000fe20000000000 */
[----:B------:R-:W-:Y:S01]  /*2f30*/  UMOV UR38, 0x0 ;  /* 0x0000000000267882 */ /* 0x000fe20000000000 */
[----:B------:R-:W-:Y:S01]  /*2f40*/  UMOV UR39, 0x4208010 ;  /* 0x0420801000277882 */ /* 0x000fe20000000000 */
[----:B------:R-:W-:Y:S01]  /*2f50*/  UMOV UR40, 0x0 ;  /* 0x0000000000287882 */ /* 0x000fe20000000000 */
[----:B------:R-:W-:Y:S01]  /*2f60*/  UMOV UR41, 0x4208010 ;  /* 0x0420801000297882 */ /* 0x000fe20000000000 */
[----:B------:R-:W-:Y:S01]  /*2f70*/  UMOV UR4, UR6 ;  /* 0x0000000600047c82 */ /* 0x000fe20008000000 */
[----:B------:R-:W-:Y:S01]  /*2f80*/  UMOV UR5, URZ ;  /* 0x000000ff00057c82 */ /* 0x000fe20008000000 */
[----:B------:R0:W-:Y:S01]  /*2f90*/  UTCHMMA gdesc[UR16], gdesc[UR18], tmem[UR10], tmem[UR36], idesc[UR37], !UPT ;  /* 0x00ff2412100075ea */ /* 0x0001e2000f80000a */
[----:B------:R-:W-:Y:S01]  /*2fa0*/  UMOV UR42, 0x0 ;  /* 0x00000000002a7882 */ /* 0x000fe20000000000 */
[----:B------:R-:W-:Y:S01]  /*2fb0*/  UMOV UR43, 0x4208010 ;  /* 0x04208010002b7882 */ /* 0x000fe20000000000 */
[----:B------:R0:W-:Y:S01]  /*2fc0*/  UTCHMMA gdesc[UR32], gdesc[UR34], tmem[UR10], tmem[UR38], idesc[UR39], UPT ;  /* 0x00ff2622200075ea */ /* 0x0001e2000b80000a */
[----:B------:R-:W-:Y:S01]  /*2fd0*/  UMOV UR4, UR4 ;  /* 0x0000000400047c82 */ /* 0x000fe20008000000 */
[----:B------:R0:W-:Y:S01]  /*2fe0*/  UTCHMMA gdesc[UR22], gdesc[UR24], tmem[UR10], tmem[UR40], idesc[UR41], UPT ;  /* 0x00ff2818160075ea */ /* 0x0001e2000b80000a */
[----:B------:R0:W-:Y:S01]  /*2ff0*/  UTCHMMA gdesc[UR26], gdesc[UR30], tmem[UR10], tmem[UR42], idesc[UR43], UPT ;  /* 0x00ff2a1e1a0075ea */ /* 0x0001e2000b80000a */
[----:B------:R0:W-:Y:S01]  /*3000*/  UTCBAR [UR4], URZ ;  /* 0x000000ff040073e9 */ /* 0x0001e200080000ff */
[----:B------:R-:W-:Y:S01]  /*3010*/  NOP ;  /* 0x0000000000007918 */ /* 0x000fe20000000000 */
.L_x_6:
[----:B------:R-:W-:Y:S05]  /*3020*/  @!P2 BRA `(.L_x_7) ;  /* 0x000000000008a947 */ /* 0x000fea0003800000 */
[----:B------:R-:W1:Y:S02]  /*3030*/  SYNCS.PHASECHK.TRANS64.TRYWAIT P4, [UR14+0x4000], RZ ;  /* 0x004000ffff0075a7 */ /* 0x000e64000808110e */
[----:B-1----:R-:W-:Y:S05]  /*3040*/  @!P4 BRA `(.L_x_8) ;  /* 0x0000009000d0c947 */ /* 0x002fea0003800000 */
.L_x_7:
[----:B------:R-:W-:Y:S01]  /*3050*/  BAR.SYNC.DEFER_BLOCKING 0x0 ;  /* 0x0000000000007b1d */ /* 0x000fe20000010000 */
[C---:B------:R-:W-:Y:S01]  /*3060*/  IMAD.SHL.U32 R71, R95.reuse, 0x8, RZ ;  /* 0x000000085f477824 */ /* 0x040fe200078e00ff */
[C---:B------:R-:W-:Y:S02]  /*3070*/  SHF.L.U32 R73, R95.reuse, 0x4, RZ ;  /* 0x000000045f497819 */ /* 0x040fe400000006ff */
[CC--:B------:R-:W-:Y:S02]  /*3080*/  LEA R188, P4, R95.reuse, R2.reuse, 0x4 ;  /* 0x000000025fbc7211 */ /* 0x0c0fe400078820ff */
[----:B0-----:R-:W0:Y:S01]  /*3090*/  LDCU UR4, c[0x0][0x3a8] ;  /* 0x00007500ff0477ac */ /* 0x001e220008000800 */
[----:B------:R-:W-:Y:S01]  /*30a0*/  LEA R178, P5, R95, R2, 0x5 ;  /* 0x000000025fb27211 */ /* 0x000fe200078a28ff */
[----:B------:R-:W-:Y:S01]  /*30b0*/  LDTM.16dp32bit_t0_t15.x64 R4, tmem[UR12+0x100000] ;  /* 0x1000000c000479ee */ /* 0x000fe20008b00000 */
[----:B------:R-:W0:Y:S01]  /*30c0*/  LDTM.16dp32bit_t16_t31.x64 R4, tmem[UR12+0x100040] ;  /* 0x1000400c000479ee */ /* 0x000e220008b20000 */
[----:B------:R-:W-:-:S02]  /*30d0*/  LEA.HI.X.SX32 R189, R71, R3, 0x1, P4 ;  /* 0x0000000347bd7211 */ /* 0x000fc400020f0eff */
[----:B------:R-:W-:Y:S02]  /*30e0*/  LEA.HI.X.SX32 R179, R73, R3, 0x1, P5 ;  /* 0x0000000349b37211 */ /* 0x000fe400028f0eff */
[----:B------:R-:W-:Y:S02]  /*30f0*/  PRMT R68, RZ, 0x7610, R68 ;  /* 0x00007610ff447816 */ /* 0x000fe40000000044 */
[----:B------:R-:W-:Y:S02]  /*3100*/  PRMT R70, RZ, 0x7610, R70 ;  /* 0x00007610ff467816 */ /* 0x000fe40000000046 */
[----:B------:R-:W-:Y:S01]  /*3110*/  PRMT R69, RZ, 0x7610, R69 ;  /* 0x00007610ff457816 */ /* 0x000fe20000000045 */
[----:B------:R-:W1:Y:S01]  /*3120*/  @!P1 SYNCS.CCTL.IV [UR14+0x4000] ;  /* 0x00400000ff0099b1 */ /* 0x000e62000800000e */
[----:B------:R-:W-:Y:S01]  /*3130*/  NOP ;  /* 0x0000000000007918 */ /* 0x000fe20000000000 */
[----:B------:R-:W1:Y:S04]  /*3140*/  @P2 LDG.E.U16 R68, desc[UR28][R2.64] ;  /* 0x0000001c02442981 */ /* 0x000e68000c1e1500 */
[----:B------:R-:W2:Y:S01]  /*3150*/  @P2 LDG.E.U16 R70, desc[UR28][R188.64] ;  /* 0x0000001cbc462981 */ /* 0x000ea2000c1e1500 */
[----:B0-----:R-:W-:Y:S01]  /*3160*/  FMUL R71, R4, UR4 ;  /* 0x0000000404477c20 */ /* 0x001fe20008400000 */
[----:B------:R-:W-:Y:S01]  /*3170*/  FMUL R72, R5, UR4 ;  /* 0x0000000405487c20 */ /* 0x000fe20008400000 */
[----:B------:R-:W-:Y:S01]  /*3180*/  FMUL R73, R6, UR4 ;  /* 0x0000000406497c20 */ /* 0x000fe20008400000 */
[----:B------:R-:W-:Y:S01]  /*3190*/  FMUL R74, R7, UR4 ;  /* 0x00000004074a7c20 */ /* 0x000fe20008400000 */
[----:B------:R-:W-:Y:S01]  /*31a0*/  FMUL R75, R8, UR4 ;  /* 0x00000004084b7c20 */ /* 0x000fe20008400000 */
[----:B------:R-:W3:Y:S01]  /*31b0*/  @P2 LDG.E.U16 R69, desc[UR28][R178.64] ;  /* 0x0000001cb2452981 */ /* 0x000ee2000c1e1500 */
[----:B------:R-:W-:Y:S01]  /*31c0*/  FMUL R124, R65, UR4 ;  /* 0x00000004417c7c20 */ /* 0x000fe20008400000 */
[----:B------:R-:W-:Y:S01]  /*31d0*/  FMNMX3 R73, R71, R72, R73, !PT ;  /* 0x0000004847497276 */ /* 0x000fe20007800049 */
[----:B------:R-:W-:Y:S01]  /*31e0*/  FMUL R71, R9, UR4 ;  /* 0x0000000409477c20 */ /* 0x000fe20008400000 */
[----:B------:R-:W-:Y:S01]  /*31f0*/  FMUL R72, R10, UR4 ;  /* 0x000000040a487c20 */ /* 0x000fe20008400000 */
[C---:B------:R-:W-:Y:S01]  /*3200*/  LEA R158, P5, R95.reuse, R2, 0x6 ;  /* 0x000000025f9e7211 */ /* 0x040fe200078a30ff */
[----:B------:R-:W-:Y:S01]  /*3210*/  IMAD R139, R95, 0x60, RZ ;  /* 0x000000605f8b7824 */ /* 0x000fe200078e02ff */
[----:B------:R-:W-:Y:S01]  /*3220*/  FMNMX3 R75, R73, R74, R75, !PT ;  /* 0x0000004a494b7276 */ /* 0x000fe2000780004b */
[----:B------:R-:W-:Y:S01]  /*3230*/  FMUL R73, R11, UR4 ;  /* 0x000000040b497c20 */ /* 0x000fe20008400000 */
[----:B------:R-:W-:Y:S01]  /*3240*/  FMUL R74, R12, UR4 ;  /* 0x000000040c4a7c20 */ /* 0x000fe20008400000 */
        /* <DEDUP_REMOVED lines=12> */
[----:B------:R-:W-:-:S02]  /*3310*/  PRMT R88, RZ, 0x7610, R88 ;  /* 0x00007610ff587816 */ /* 0x000fc40000000058 */
[----:B------:R-:W-:Y:S01]  /*3320*/  FMNMX3 R75, R75, R73, R74, !PT ;  /* 0x000000494b4b7276 */ /* 0x000fe2000780004a */
[----:B------:R-:W-:Y:S01]  /*3330*/  FMUL R73, R19, UR4 ;  /* 0x0000000413497c20 */ /* 0x000fe20008400000 */
[----:B------:R-:W-:Y:S01]  /*3340*/  FMUL R74, R20, UR4 ;  /* 0x00000004144a7c20 */ /* 0x000fe20008400000 */
[----:B------:R-:W-:Y:S02]  /*3350*/  PRMT R85, RZ, 0x7610, R85 ;  /* 0x00007610ff557816 */ /* 0x000fe40000000055 */
[----:B------:R-:W-:Y:S01]  /*3360*/  FMNMX3 R75, R75, R71, R72, !PT ;  /* 0x000000474b4b7276 */ /* 0x000fe20007800048 */
[----:B------:R-:W-:Y:S01]  /*3370*/  FMUL R71, R21, UR4 ;  /* 0x0000000415477c20 */ /* 0x000fe20008400000 */
[----:B------:R-:W-:Y:S01]  /*3380*/  FMUL R72, R22, UR4 ;  /* 0x0000000416487c20 */ /* 0x000fe20008400000 */
[----:B------:R-:W-:Y:S02]  /*3390*/  PRMT R82, RZ, 0x7610, R82 ;  /* 0x00007610ff527816 */ /* 0x000fe40000000052 */
        /* <DEDUP_REMOVED lines=34> */
[----:B------:R-:W-:Y:S02]  /*35c0*/  FMUL R74, R40, UR4 ;  /* 0x00000004284a7c20 */ /* 0x000fe40008400000 */
[----:B------:R-:W-:Y:S01]  /*35d0*/  FMNMX3 R75, R75, R71, R72, !PT ;  /* 0x000000474b4b7276 */ /* 0x000fe20007800048 */
[----:B------:R-:W-:Y:S01]  /*35e0*/  FMUL R71, R41, UR4 ;  /* 0x0000000429477c20 */ /* 0x000fe20008400000 */
[----:B------:R-:W-:-:S02]  /*35f0*/  FMUL R72, R42, UR4 ;  /* 0x000000042a487c20 */ /* 0x000fc40008400000 */
[----:B------:R-:W-:Y:S01]  /*3600*/  FMNMX3 R75, R75, R73, R74, !PT ;  /* 0x000000494b4b7276 */ /* 0x000fe2000780004a */
[----:B------:R-:W-:Y:S01]  /*3610*/  FMUL R73, R43, UR4 ;  /* 0x000000042b497c20 */ /* 0x000fe20008400000 */
[----:B------:R-:W-:Y:S02]  /*3620*/  FMUL R74, R44, UR4 ;  /* 0x000000042c4a7c20 */ /* 0x000fe40008400000 */
        /* <DEDUP_REMOVED lines=31> */
[----:B------:R-:W-:-:S03]  /*3820*/  FMUL R71, R66, UR4 ;  /* 0x0000000442477c20 */ /* 0x000fc60008400000 */
[----:B------:R-:W-:Y:S01]  /*3830*/  FMNMX3 R72, R72, R73, R74, !PT ;  /* 0x0000004948487276 */ /* 0x000fe2000780004a */
[----:B------:R-:W-:-:S03]  /*3840*/  IMAD R73, R95, 0x30, RZ ;  /* 0x000000305f497824 */ /* 0x000fc600078e02ff */
[----:B------:R-:W-:Y:S02]  /*3850*/  FMNMX3 R124, R72, R124, R71, !PT ;  /* 0x0000007c487c7276 */ /* 0x000fe40007800047 */
[----:B------:R-:W-:Y:S02]  /*3860*/  SHF.L.U32 R71, R95, 0x5, RZ ;  /* 0x000000055f477819 */ /* 0x000fe400000006ff */
[-C--:B------:R-:W-:Y:S02]  /*3870*/  IADD3 R168, P4, PT, R73, R2.reuse, RZ ;  /* 0x0000000249a87210 */ /* 0x080fe40007f9e0ff */
[-C--:B------:R-:W-:Y:S02]  /*3880*/  LEA.HI.X.SX32 R159, R71, R3.reuse, 0x1, P5 ;  /* 0x00000003479f7211 */ /* 0x080fe400028f0eff */
[-C--:B------:R-:W-:Y:S02]  /*3890*/  IADD3 R138, P5, PT, R139, R2.reuse, RZ ;  /* 0x000000028b8a7210 */ /* 0x080fe40007fbe0ff */
[C---:B------:R-:W-:Y:S01]  /*38a0*/  SHF.L.U32 R71, R95.reuse, 0x1, RZ ;  /* 0x000000015f477819 */ /* 0x040fe200000006ff */
[C---:B------:R-:W-:Y:S01]  /*38b0*/  IMAD R131, R95.reuse, 0x70, RZ ;  /* 0x000000705f837824 */ /* 0x040fe200078e02ff */
[-C--:B------:R-:W-:Y:S01]  /*38c0*/  LEA.HI.X.SX32 R169, R180, R3.reuse, 0x1, P4 ;  /* 0x00000003b4a97211 */ /* 0x080fe200020f0eff */
[----:B------:R-:W-:Y:S01]  /*38d0*/  IMAD R74, R95, 0x32, RZ ;  /* 0x000000325f4a7824 */ /* 0x000fe200078e02ff */
[-C--:B------:R-:W-:Y:S01]  /*38e0*/  IADD3 R146, P4, PT, R147, R2.reuse, RZ ;  /* 0x0000000293927210 */ /* 0x080fe20007f9e0ff */
[----:B------:R-:W-:Y:S01]  /*38f0*/  IMAD R160, R95, 0x38, RZ ;  /* 0x000000385fa07824 */ /* 0x000fe200078e02ff */
[-C--:B------:R-:W-:Y:S01]  /*3900*/  LEA.HI.X.SX32 R139, R73, R3.reuse, 0x1, P5 ;  /* 0x00000003498b7211 */ /* 0x080fe200028f0eff */
[----:B------:R-:W-:Y:S01]  /*3910*/  IMAD R72, R95, 0x12, RZ ;  /* 0x000000125f487824 */ /* 0x000fe200078e02ff */
[-C--:B------:R-:W-:Y:S01]  /*3920*/  IADD3 R196, P5, PT, R71, R2.reuse, RZ ;  /* 0x0000000247c47210 */ /* 0x080fe20007fbe0ff */
[C---:B------:R-:W-:Y:S01]  /*3930*/  IMAD R73, R95.reuse, 0x22, RZ ;  /* 0x000000225f497824 */ /* 0x040fe200078e02ff */
[-C--:B------:R-:W-:Y:S01]  /*3940*/  LEA.HI.X.SX32 R147, R170, R3.reuse, 0x1, P4 ;  /* 0x00000003aa937211 */ /* 0x080fe200020f0eff */
[----:B------:R-:W-:Y:S01]  /*3950*/  IMAD R83, R95, 0x19, RZ ;  /* 0x000000195f537824 */ /* 0x000fe200078e02ff */
[-C--:B------:R-:W-:Y:S01]  /*3960*/  IADD3 R130, P4, PT, R131, R2.reuse, RZ ;  /* 0x0000000283827210 */ /* 0x080fe20007f9e0ff */
[C---:B------:R-:W-:Y:S01]  /*3970*/  IMAD R145, R95.reuse, 0x52, RZ ;  /* 0x000000525f917824 */ /* 0x040fe200078e02ff */
[CC--:B------:R-:W-:Y:S01]  /*3980*/  LEA.HI.X.SX32 R197, R95.reuse, R3.reuse, 0x1, P5 ;  /* 0x000000035fc57211 */ /* 0x0c0fe200028f0eff */
[C---:B------:R-:W-:Y:S01]  /*3990*/  IMAD R77, R95.reuse, 0x9, RZ ;  /* 0x000000095f4d7824 */ /* 0x040fe200078e02ff */
[-C--:B------:R-:W-:Y:S01]  /*39a0*/  IADD3 R166, P5, PT, R74, R2.reuse, RZ ;  /* 0x000000024aa67210 */ /* 0x080fe20007fbe0ff */
[C---:B------:R-:W-:Y:S01]  /*39b0*/  IMAD R89, R95.reuse, 0x11, RZ ;  /* 0x000000115f597824 */ /* 0x040fe200078e02ff */
[-C--:B------:R-:W-:Y:S01]  /*39c0*/  LEA.HI.X.SX32 R131, R160, R3.reuse, 0x1, P4 ;  /* 0x00000003a0837211 */ /* 0x080fe200020f0eff */
[C---:B------:R-:W-:Y:S01]  /*39d0*/  IMAD R157, R95.reuse, 0x42, RZ ;  /* 0x000000425f9d7824 */ /* 0x040fe200078e02ff */
[-C--:B------:R-:W-:Y:S01]  /*39e0*/  IADD3 R186, P6, PT, R72, R2.reuse, RZ ;  /* 0x0000000248ba7210 */ /* 0x080fe20007fde0ff */
[----:B------:R-:W-:Y:S01]  /*39f0*/  IMAD R80, R95, 0x29, RZ ;  /* 0x000000295f507824 */ /* 0x000fe200078e02ff */
[-C--:B------:R-:W-:Y:S01]  /*3a00*/  IADD3 R176, P4, PT, R73, R2.reuse, RZ ;  /* 0x0000000249b07210 */ /* 0x080fe20007f9e0ff */
[----:B------:R-:W-:Y:S01]  /*3a10*/  IMAD R128, R95, 0x72, RZ ;  /* 0x000000725f807824 */ /* 0x000fe200078e02ff */
[-C--:B------:R-:W-:Y:S01]  /*3a20*/  LEA.HI.X.SX32 R167, R83, R3.reuse, 0x1, P5 ;  /* 0x0000000353a77211 */ /* 0x080fe200028f0eff */
[----:B------:R-:W-:Y:S01]  /*3a30*/  IMAD R136, R95, 0x62, RZ ;  /* 0x000000625f887824 */ /* 0x000fe200078e02ff */
[-C--:B------:R-:W-:Y:S01]  /*3a40*/  IADD3 R144, P5, PT, R145, R2.reuse, RZ ;  /* 0x0000000291907210 */ /* 0x080fe20007fbe0ff */
[----:B------:R-:W-:Y:S01]  /*3a50*/  IMAD R97, R95, 0x24, RZ ;  /* 0x000000245f617824 */ /* 0x000fe200078e02ff */
[-C--:B------:R-:W-:Y:S01]  /*3a60*/  LEA.HI.X.SX32 R187, R77, R3.reuse, 0x1, P6 ;  /* 0x000000034dbb7211 */ /* 0x080fe200030f0eff */
[----:B------:R-:W-:Y:S01]  /*3a70*/  IMAD R77, R95, 0x21, RZ ;  /* 0x000000215f4d7824 */ /* 0x000fe200078e02ff */
[-C--:B------:R-:W-:Y:S01]  /*3a80*/  LEA.HI.X.SX32 R177, R89, R3.reuse, 0x1, P4 ;  /* 0x0000000359b17211 */ /* 0x080fe200020f0eff */
[----:B------:R-:W-:Y:S01]  /*3a90*/  IMAD R98, R95, 0x34, RZ ;  /* 0x000000345f627824 */ /* 0x000fe200078e02ff */
[-C--:B------:R-:W-:Y:S01]  /*3aa0*/  IADD3 R156, P4, PT, R157, R2.reuse, RZ ;  /* 0x000000029d9c7210 */ /* 0x080fe20007f9e0ff */
[C---:B------:R-:W-:Y:S01]  /*3ab0*/  IMAD R152, R95.reuse, 0x44, RZ ;  /* 0x000000445f987824 */ /* 0x040fe200078e02ff */
[-C--:B------:R-:W-:Y:S01]  /*3ac0*/  LEA.HI.X.SX32 R145, R80, R3.reuse, 0x1, P5 ;  /* 0x0000000350917211 */ /* 0x080fe200028f0eff */
[C---:B------:R-:W-:Y:S01]  /*3ad0*/  IMAD R80, R95.reuse, 0x39, RZ ;  /* 0x000000395f507824 */ /* 0x040fe200078e02ff */
[-C--:B------:R-:W-:Y:S01]  /*3ae0*/  IADD3 R128, P5, PT, R128, R2.reuse, RZ ;  /* 0x0000000280807210 */ /* 0x080fe20007fbe0ff */
[----:B------:R-:W-:Y:S01]  /*3af0*/  IMAD R96, R95, 0x14, RZ ;  /* 0x000000145f607824 */ /* 0x000fe200078e02ff */
[-C--:B------:R-:W-:Y:S01]  /*3b00*/  LEA.HI.X.SX32 R157, R77, R3.reuse, 0x1, P4 ;  /* 0x000000034d9d7211 */ /* 0x080fe200020f0eff */
[C---:B------:R-:W-:Y:S01]  /*3b10*/  IMAD R77, R95.reuse, 0x31, RZ ;  /* 0x000000315f4d7824 */ /* 0x040fe200078e02ff */
[-C--:B------:R-:W-:Y:S01]  /*3b20*/  IADD3 R136, P4, PT, R136, R2.reuse, RZ ;  /* 0x0000000288887210 */ /* 0x080fe20007f9e0ff */
[C---:B------:R-:W-:Y:S01]  /*3b30*/  IMAD R220, R95.reuse, 0x1a, RZ ;  /* 0x0000001a5fdc7824 */ /* 0x040fe200078e02ff */
[-C--:B------:R-:W-:Y:S01]  /*3b40*/  LEA.HI.X.SX32 R129, R80, R3.reuse, 0x1, P5 ;  /* 0x0000000350817211 */ /* 0x080fe200028f0eff */
[C---:B------:R-:W-:Y:S01]  /*3b50*/  IMAD R142, R95.reuse, 0x54, RZ ;  /* 0x000000545f8e7824 */ /* 0x040fe200078e02ff */
[----:B------:R-:W-:Y:S01]  /*3b60*/  LEA R194, P5, R95, R2, 0x2 ;  /* 0x000000025fc27211 */ /* 0x000fe200078a10ff */
[----:B------:R-:W4:Y:S01]  /*3b70*/  @P2 LDG.E.U16 R88, desc[UR28][R168.64] ;  /* 0x0000001ca8582981 */ /* 0x000f22000c1e1500 */
[----:B------:R-:W-:-:S02]  /*3b80*/  LEA.HI.X.SX32 R137, R77, R3, 0x1, P4 ;  /* 0x000000034d897211 */ /* 0x000fc400020f0eff */
[-C--:B------:R-:W-:Y:S01]  /*3b90*/  IADD3 R174, P4, PT, R97, R2.reuse, RZ ;  /* 0x0000000261ae7210 */ /* 0x080fe20007f9e0ff */
[----:B------:R-:W4:Y:S01]  /*3ba0*/  @P2 LDG.E.U16 R85, desc[UR28][R158.64] ;  /* 0x0000001c9e552981 */ /* 0x000f22000c1e1500 */
[-C--:B------:R-:W-:Y:S02]  /*3bb0*/  LEA.HI.X.SX32 R195, R71, R3.reuse, 0x1, P5 ;  /* 0x0000000347c37211 */ /* 0x080fe400028f0eff */
[-C--:B------:R-:W-:Y:S01]  /*3bc0*/  IADD3 R164, P5, PT, R98, R2.reuse, RZ ;  /* 0x0000000262a47210 */ /* 0x080fe20007fbe0ff */
[----:B------:R-:W4:Y:S01]  /*3bd0*/  @P2 LDG.E.U16 R82, desc[UR28][R146.64] ;  /* 0x0000001c92522981 */ /* 0x000f22000c1e1500 */
[-C--:B------:R-:W-:Y:S01]  /*3be0*/  LEA.HI.X.SX32 R175, R72, R3.reuse, 0x1, P4 ;  /* 0x0000000348af7211 */ /* 0x080fe200020f0eff */
[C---:B------:R-:W-:Y:S01]  /*3bf0*/  IMAD R116, R95.reuse, 0xa, RZ ;  /* 0x0000000a5f747824 */ /* 0x040fe200078e02ff */
[-C--:B------:R-:W-:Y:S01]  /*3c00*/  IADD3 R152, P4, PT, R152, R2.reuse, RZ ;  /* 0x0000000298987210 */ /* 0x080fe20007f9e0ff */
[----:B------:R-:W4:Y:S01]  /*3c10*/  @P2 LDG.E.U16 R79, desc[UR28][R138.64] ;  /* 0x0000001c8a4f2981 */ /* 0x000f22000c1e1500 */
[C---:B------:R-:W-:Y:S01]  /*3c20*/  IMAD R134, R95.reuse, 0x64, RZ ;  /* 0x000000645f867824 */ /* 0x040fe200078e02ff */
[----:B------:R-:W-:Y:S01]  /*3c30*/  PRMT R78, RZ, 0x7610, R78 ;  /* 0x00007610ff4e7816 */ /* 0x000fe2000000004e */
[C---:B------:R-:W-:Y:S01]  /*3c40*/  IMAD R221, R95.reuse, 0x2a, RZ ;  /* 0x0000002a5fdd7824 */ /* 0x040fe200078e02ff */
[----:B------:R-:W4:Y:S01]  /*3c50*/  @P2 LDG.E.U16 R76, desc[UR28][R130.64] ;  /* 0x0000001c824c2981 */ /* 0x000f22000c1e1500 */
[----:B------:R-:W-:Y:S01]  /*3c60*/  IADD3 R184, P6, PT, R96, R2, RZ ;  /* 0x0000000260b87210 */ /* 0x000fe20007fde0ff */
[----:B------:R-:W-:Y:S01]  /*3c70*/  IMAD R126, R95, 0x74, RZ ;  /* 0x000000745f7e7824 */ /* 0x000fe200078e02ff */
[----:B------:R-:W-:Y:S01]  /*3c80*/  LEA.HI.X.SX32 R165, R220, R3, 0x1, P5 ;  /* 0x00000003dca57211 */ /* 0x000fe200028f0eff */
[----:B------:R-:W4:Y:S01]  /*3c90*/  @P2 LDG.E.U16 R94, desc[UR28][R196.64] ;  /* 0x0000001cc45e2981 */ /* 0x000f22000c1e1500 */
[----:B------:R-:W-:-:S02]  /*3ca0*/  PRMT R75, RZ, 0x7610, R75 ;  /* 0x00007610ff4b7816 */ /* 0x000fc4000000004b */
[----:B------:R-:W-:Y:S01]  /*3cb0*/  IADD3 R142, P5, PT, R142, R2, RZ ;  /* 0x000000028e8e7210 */ /* 0x000fe20007fbe0ff */
[----:B------:R-:W4:Y:S01]  /*3cc0*/  @P2 LDG.E.U16 R92, desc[UR28][R186.64] ;  /* 0x0000001cba5c2981 */ /* 0x000f22000c1e1500 */
[----:B------:R-:W-:Y:S02]  /*3cd0*/  PRMT R93, RZ, 0x7610, R93 ;  /* 0x00007610ff5d7816 */ /* 0x000fe4000000005d */
[----:B------:R-:W-:Y:S01]  /*3ce0*/  PRMT R91, RZ, 0x7610, R91 ;  /* 0x00007610ff5b7816 */ /* 0x000fe2000000005b */
[----:B------:R-:W4:Y:S01]  /*3cf0*/  @P2 LDG.E.U16 R90, desc[UR28][R176.64] ;  /* 0x0000001cb05a2981 */ /* 0x000f22000c1e1500 */
[-C--:B------:R-:W-:Y:S01]  /*3d00*/  LEA.HI.X.SX32 R153, R73, R3.reuse, 0x1, P4 ;  /* 0x0000000349997211 */ /* 0x080fe200020f0eff */
[----:B------:R-:W-:Y:S01]  /*3d10*/  IMAD R99, R95, 0x3a, RZ ;  /* 0x0000003a5f637824 */ /* 0x000fe200078e02ff */
[----:B------:R-:W-:Y:S01]  /*3d20*/  PRMT R89, RZ, 0x7610, R89 ;  /* 0x00007610ff597816 */ /* 0x000fe20000000059 */
[----:B------:R-:W4:Y:S01]  /*3d30*/  @P2 LDG.E.U16 R87, desc[UR28][R166.64] ;  /* 0x0000001ca6572981 */ /* 0x000f22000c1e1500 */
[----:B------:R-:W-:-:S02]  /*3d40*/  LEA.HI.X.SX32 R185, R116, R3, 0x1, P6 ;  /* 0x0000000374b97211 */ /* 0x000fc400030f0eff */
[-C--:B------:R-:W-:Y:S01]  /*3d50*/  IADD3 R134, P4, PT, R134, R2.reuse, RZ ;  /* 0x0000000286867210 */ /* 0x080fe20007f9e0ff */
[----:B------:R-:W4:Y:S01]  /*3d60*/  @P2 LDG.E.U16 R84, desc[UR28][R156.64] ;  /* 0x0000001c9c542981 */ /* 0x000f22000c1e1500 */
[----:B------:R-:W-:Y:S02]  /*3d70*/  PRMT R86, RZ, 0x7610, R86 ;  /* 0x00007610ff567816 */ /* 0x000fe40000000056 */
[----:B------:R-:W-:Y:S01]  /*3d80*/  LEA.HI.X.SX32 R143, R221, R3, 0x1, P5 ;  /* 0x00000003dd8f7211 */ /* 0x000fe200028f0eff */
[----:B------:R-:W4:Y:S01]  /*3d90*/  @P2 LDG.E.U16 R81, desc[UR28][R144.64] ;  /* 0x0000001c90512981 */ /* 0x000f22000c1e1500 */
[----:B------:R-:W-:Y:S02]  /*3da0*/  PRMT R83, RZ, 0x7610, R83 ;  /* 0x00007610ff537816 */ /* 0x000fe40000000053 */
[----:B------:R-:W-:Y:S01]  /*3db0*/  IADD3 R126, P5, PT, R126, R2, RZ ;  /* 0x000000027e7e7210 */ /* 0x000fe20007fbe0ff */
[----:B------:R-:W4:Y:S01]  /*3dc0*/  @P2 LDG.E.U16 R78, desc[UR28][R136.64] ;  /* 0x0000001c884e2981 */ /* 0x000f22000c1e1500 */
[----:B------:R-:W-:-:S02]  /*3dd0*/  PRMT R80, RZ, 0x7610, R80 ;  /* 0x00007610ff507816 */ /* 0x000fc40000000050 */
[----:B------:R-:W-:Y:S01]  /*3de0*/  PRMT R77, RZ, 0x7610, R77 ;  /* 0x00007610ff4d7816 */ /* 0x000fe2000000004d */
[----:B------:R-:W4:Y:S01]  /*3df0*/  @P2 LDG.E.U16 R75, desc[UR28][R128.64] ;  /* 0x0000001c804b2981 */ /* 0x000f22000c1e1500 */
[-C--:B------:R-:W-:Y:S02]  /*3e00*/  LEA.HI.X.SX32 R135, R74, R3.reuse, 0x1, P4 ;  /* 0x000000034a877211 */ /* 0x080fe400020f0eff */
[----:B------:R-:W-:Y:S01]  /*3e10*/  PRMT R74, RZ, 0x7610, R74 ;  /* 0x00007610ff4a7816 */ /* 0x000fe2000000004a */
[----:B------:R-:W4:Y:S01]  /*3e20*/  @P2 LDG.E.U16 R93, desc[UR28][R194.64] ;  /* 0x0000001cc25d2981 */ /* 0x000f22000c1e1500 */
[----:B------:R-:W-:-:S03]  /*3e30*/  LEA.HI.X.SX32 R127, R99, R3, 0x1, P5 ;  /* 0x00000003637f7211 */ /* 0x000fc600028f0eff */
[----:B------:R-:W4:Y:S04]  /*3e40*/  @P2 LDG.E.U16 R91, desc[UR28][R184.64] ;  /* 0x0000001cb85b2981 */ /* 0x000f28000c1e1500 */
[----:B------:R-:W4:Y:S04]  /*3e50*/  @P2 LDG.E.U16 R89, desc[UR28][R174.64] ;  /* 0x0000001cae592981 */ /* 0x000f28000c1e1500 */
[----:B------:R-:W4:Y:S04]  /*3e60*/  @P2 LDG.E.U16 R86, desc[UR28][R164.64] ;  /* 0x0000001ca4562981 */ /* 0x000f28000c1e1500 */
[----:B------:R-:W4:Y:S04]  /*3e70*/  @P2 LDG.E.U16 R83, desc[UR28][R152.64] ;  /* 0x0000001c98532981 */ /* 0x000f28000c1e1500 */
[----:B------:R-:W4:Y:S04]  /*3e80*/  @P2 LDG.E.U16 R80, desc[UR28][R142.64] ;  /* 0x0000001c8e502981 */ /* 0x000f28000c1e1500 */
[----:B------:R-:W4:Y:S04]  /*3e90*/  @P2 LDG.E.U16 R77, desc[UR28][R134.64] ;  /* 0x0000001c864d2981 */ /* 0x000f28000c1e1500 */
[----:B------:R-:W4:Y:S01]  /*3ea0*/  @P2 LDG.E.U16 R74, desc[UR28][R126.64] ;  /* 0x0000001c7e4a2981 */ /* 0x000f22000c1e1500 */
[----:B------:R-:W0:Y:S01]  /*3eb0*/  S2R R99, SR_TID.X ;  /* 0x0000000000637919 */ /* 0x000e220000002100 */
[----:B------:R-:W-:-:S05]  /*3ec0*/  FMUL R71, R67, UR4 ;  /* 0x0000000443477c20 */ /* 0x000fca0008400000 */
[----:B------:R-:W-:-:S05]  /*3ed0*/  FMNMX R124, R71, R124, !PT ;  /* 0x0000007c477c7209 */ /* 0x000fca0007800000 */
[----:B------:R-:W1:Y:S01]  /*3ee0*/  SHFL.BFLY PT, R71, R124, 0x10, 0x1f ;  /* 0x0e001f007c477f89 */ /* 0x000e6200000e0000 */
[C---:B------:R-:W-:Y:S02]  /*3ef0*/  IMAD R218, R95.reuse, 0x6, RZ ;  /* 0x000000065fda7824 */ /* 0x040fe400078e02ff */
[----:B------:R-:W-:-:S03]  /*3f00*/  IMAD R219, R95, 0x16, RZ ;  /* 0x000000165fdb7824 */ /* 0x000fc600078e02ff */
[----:B------:R-:W-:Y:S02]  /*3f10*/  IADD3 R192, P4, PT, R218, R2, RZ ;  /* 0x00000002dac07210 */ /* 0x000fe40007f9e0ff */
[----:B0-----:R-:W-:-:S04]  /*3f20*/  LOP3.LUT R72, R99, 0x40, RZ, 0xc0, !PT ;  /* 0x0000004063487812 */ /* 0x001fc800078ec0ff */
[----:B------:R-:W-:-:S05]  /*3f30*/  LEA R0, R72, R0, 0x7 ;  /* 0x0000000048007211 */ /* 0x000fca00078e38ff */
[----:B-1----:R0:W-:Y:S01]  /*3f40*/  STS.U16 [R0+UR14], R68 ;  /* 0x0000004400007988 */ /* 0x0021e2000800040e */
[----:B------:R-:W-:Y:S01]  /*3f50*/  IMAD R115, R95, 0xc, RZ ;  /* 0x0000000c5f737824 */ /* 0x000fe200078e02ff */
[----:B------:R-:W-:Y:S01]  /*3f60*/  IADD3 R182, P6, PT, R219, R2, RZ ;  /* 0x00000002dbb67210 */ /* 0x000fe20007fde0ff */
[C---:B------:R-:W-:Y:S01]  /*3f70*/  IMAD R102, R95.reuse, 0x36, RZ ;  /* 0x000000365f667824 */ /* 0x040fe200078e02ff */
[----:B--2---:R1:W-:Y:S01]  /*3f80*/  STS.U16 [R0+UR14+0x400], R70 ;  /* 0x0004004600007988 */ /* 0x0043e2000800040e */
[C---:B0-----:R-:W-:Y:S02]  /*3f90*/  IMAD R68, R95.reuse, 0x3, RZ ;  /* 0x000000035f447824 */ /* 0x041fe400078e02ff */
[----:B-1----:R-:W-:-:S03]  /*3fa0*/  IMAD R70, R95, 0xb, RZ ;  /* 0x0000000b5f467824 */ /* 0x002fc600078e02ff */
[-C--:B------:R-:W-:Y:S02]  /*3fb0*/  LEA.HI.X.SX32 R193, R68, R3.reuse, 0x1, P4 ;  /* 0x0000000344c17211 */ /* 0x080fe400020f0eff */
[-C--:B------:R-:W-:Y:S01]  /*3fc0*/  IADD3 R180, P4, PT, R180, R2.reuse, RZ ;  /* 0x00000002b4b47210 */ /* 0x080fe20007f9e0ff */
[C---:B------:R-:W-:Y:S01]  /*3fd0*/  IMAD R72, R95.reuse, 0x1b, RZ ;  /* 0x0000001b5f487824 */ /* 0x040fe200078e02ff */
[-C--:B------:R-:W-:Y:S01]  /*3fe0*/  LEA.HI.X.SX32 R183, R70, R3.reuse, 0x1, P6 ;  /* 0x0000000346b77211 */ /* 0x080fe200030f0eff */
[----:B------:R-:W-:Y:S01]  /*3ff0*/  IMAD R148, R95, 0x48, RZ ;  /* 0x000000485f947824 */ /* 0x000fe200078e02ff */
[----:B------:R-:W-:Y:S01]  /*4000*/  LEA.HI.X.SX32 R181, R115, R3, 0x1, P4 ;  /* 0x0000000373b57211 */ /* 0x000fe200020f0eff */
[C---:B------:R-:W-:Y:S01]  /*4010*/  IMAD R150, R95.reuse, 0x46, RZ ;  /* 0x000000465f967824 */ /* 0x040fe200078e02ff */
[-C--:B------:R-:W-:Y:S01]  /*4020*/  IADD3 R162, P4, PT, R102, R2.reuse, RZ ;  /* 0x0000000266a27210 */ /* 0x080fe20007f9e0ff */
[----:B---3--:R0:W-:Y:S01]  /*4030*/  STS.U16 [R0+UR14+0x800], R69 ;  /* 0x0008004500007988 */ /* 0x0081e2000800040e */
[----:B------:R-:W-:Y:S01]  /*4040*/  IADD3 R170, P6, PT, R170, R2, RZ ;  /* 0x00000002aaaa7210 */ /* 0x000fe20007fde0ff */
[----:B------:R-:W-:Y:S01]  /*4050*/  IMAD R103, R95, 0x26, RZ ;  /* 0x000000265f677824 */ /* 0x000fe200078e02ff */
[----:B------:R-:W-:-:S02]  /*4060*/  FMNMX3 R124, R124, -INF , R71, !PT ;  /* 0xff8000007c7c7876 */ /* 0x000fc40007800047 */
[CC--:B------:R-:W-:Y:S01]  /*4070*/  LEA R190, P5, R95.reuse, R2.reuse, 0x3 ;  /* 0x000000025fbe7211 */ /* 0x0c0fe200078a18ff */
[C---:B------:R-:W-:Y:S01]  /*4080*/  IMAD R73, R95.reuse, 0x23, RZ ;  /* 0x000000235f497824 */ /* 0x040fe200078e02ff */
[-C--:B------:R-:W-:Y:S01]  /*4090*/  LEA.HI.X.SX32 R163, R72, R3.reuse, 0x1, P4 ;  /* 0x0000000348a37211 */ /* 0x080fe200020f0eff */
[C---:B------:R-:W-:Y:S01]  /*40a0*/  IMAD R132, R95.reuse, 0x66, RZ ;  /* 0x000000665f847824 */ /* 0x040fe200078e02ff */
[C---:B0-----:R-:W-:Y:S02]  /*40b0*/  SHF.L.U32 R69, R95.reuse, 0x2, RZ ;  /* 0x000000025f457819 */ /* 0x041fe400000006ff */
[-C--:B------:R-:W-:Y:S02]  /*40c0*/  LEA.HI.X.SX32 R171, R96, R3.reuse, 0x1, P6 ;  /* 0x0000000360ab7211 */ /* 0x080fe400030f0eff */
[-C--:B------:R-:W-:Y:S01]  /*40d0*/  IADD3 R148, P4, PT, R148, R2.reuse, RZ ;  /* 0x0000000294947210 */ /* 0x080fe20007f9e0ff */
[----:B------:R-:W-:Y:S01]  /*40e0*/  IMAD R71, R95, 0x13, RZ ;  /* 0x000000135f477824 */ /* 0x000fe200078e02ff */
[-C--:B------:R-:W-:Y:S01]  /*40f0*/  IADD3 R150, P6, PT, R150, R2.reuse, RZ ;  /* 0x0000000296967210 */ /* 0x080fe20007fde0ff */
[--C-:B------:R-:W-:Y:S01]  /*4100*/  FFMA R4, R4, UR4, -R124.reuse ;  /* 0x0000000404047c23 */ /* 0x100fe2000800087c */
[-C--:B------:R-:W-:Y:S01]  /*4110*/  LEA.HI.X.SX32 R191, R69, R3.reuse, 0x1, P5 ;  /* 0x0000000345bf7211 */ /* 0x080fe200028f0eff */
[----:B------:R-:W-:Y:S01]  /*4120*/  IMAD R140, R95, 0x56, RZ ;  /* 0x000000565f8c7824 */ /* 0x000fe200078e02ff */
[-C--:B------:R-:W-:Y:S01]  /*4130*/  IADD3 R172, P5, PT, R103, R2.reuse, RZ ;  /* 0x0000000267ac7210 */ /* 0x080fe20007fbe0ff */
[----:B------:R-:W-:Y:S01]  /*4140*/  IMAD R100, R95, 0x33, RZ ;  /* 0x000000335f647824 */ /* 0x000fe200078e02ff */
[-C--:B------:R-:W-:Y:S01]  /*4150*/  LEA.HI.X.SX32 R149, R97, R3.reuse, 0x1, P4 ;  /* 0x0000000361957211 */ /* 0x080fe200020f0eff */
[----:B------:R-:W-:Y:S01]  /*4160*/  FFMA R9, R9, UR4, -R124 ;  /* 0x0000000409097c23 */ /* 0x000fe2000800087c */
[----:B------:R-:W-:Y:S01]  /*4170*/  IMAD R118, R95, 0x76, RZ ;  /* 0x000000765f767824 */ /* 0x000fe200078e02ff */
[-C--:B------:R-:W-:Y:S01]  /*4180*/  LEA.HI.X.SX32 R151, R73, R3.reuse, 0x1, P6 ;  /* 0x0000000349977211 */ /* 0x080fe200030f0eff */
[----:B------:R-:W-:Y:S01]  /*4190*/  FMUL R4, R4, 1.4426950216293334961 ;  /* 0x3fb8aa3b04047820 */ /* 0x000fe20000400000 */
[----:B------:R-:W-:Y:S01]  /*41a0*/  IADD3 R132, P4, PT, R132, R2, RZ ;  /* 0x0000000284847210 */ /* 0x000fe20007f9e0ff */
[----:B------:R-:W-:Y:S01]  /*41b0*/  IMAD R99, R95, 0x2b, RZ ;  /* 0x0000002b5f637824 */ /* 0x000fe200078e02ff */
[----:B------:R-:W-:Y:S01]  /*41c0*/  PRMT R73, RZ, 0x7610, R73 ;  /* 0x00007610ff497816 */ /* 0x000fe20000000049 */
[----:B------:R-:W-:Y:S01]  /*41d0*/  FMUL R9, R9, 1.4426950216293334961 ;  /* 0x3fb8aa3b09097820 */ /* 0x000fe20000400000 */
[----:B------:R-:W-:-:S02]  /*41e0*/  LEA.HI.X.SX32 R173, R71, R3, 0x1, P5 ;  /* 0x0000000347ad7211 */ /* 0x000fc400028f0eff */
[----:B------:R-:W-:Y:S01]  /*41f0*/  PRMT R72, RZ, 0x7610, R72 ;  /* 0x00007610ff487816 */ /* 0x000fe20000000048 */
[----:B------:R-:W-:Y:S01]  /*4200*/  IMAD R101, R95, 0x3b, RZ ;  /* 0x0000003b5f657824 */ /* 0x000fe200078e02ff */
[-C--:B------:R-:W-:Y:S01]  /*4210*/  IADD3 R140, P6, PT, R140, R2.reuse, RZ ;  /* 0x000000028c8c7210 */ /* 0x080fe20007fde0ff */
[----:B------:R0:W-:Y:S01]  /*4220*/  MUFU.EX2 R114, R4 ;  /* 0x0000000400727308 */ /* 0x0001e20000000800 */
[----:B------:R-:W-:Y:S01]  /*4230*/  PRMT R71, RZ, 0x7610, R71 ;  /* 0x00007610ff477816 */ /* 0x000fe20000000047 */
[----:B------:R-:W2:Y:S01]  /*4240*/  @P2 LDG.E.U16 R73, desc[UR28][R192.64] ;  /* 0x0000001cc0492981 */ /* 0x000ea2000c1e1500 */
[----:B------:R-:W-:Y:S02]  /*4250*/  LEA.HI.X.SX32 R133, R100, R3, 0x1, P4 ;  /* 0x0000000364857211 */ /* 0x000fe400020f0eff */
[----:B------:R-:W-:Y:S01]  /*4260*/  PRMT R70, RZ, 0x7610, R70 ;  /* 0x00007610ff467816 */ /* 0x000fe20000000046 */
[----:B------:R-:W3:Y:S01]  /*4270*/  @P2 LDG.E.U16 R72, desc[UR28][R182.64] ;  /* 0x0000001cb6482981 */ /* 0x000ee2000c1e1500 */
[----:B------:R-:W-:-:S02]  /*4280*/  IADD3 R118, P4, PT, R118, R2, RZ ;  /* 0x0000000276767210 */ /* 0x000fc40007f9e0ff */
[----:B------:R-:W-:Y:S01]  /*4290*/  PRMT R69, RZ, 0x7610, R69 ;  /* 0x00007610ff457816 */ /* 0x000fe20000000045 */
[----:B0-----:R-:W-:Y:S01]  /*42a0*/  FFMA R4, R12, UR4, -R124 ;  /* 0x000000040c047c23 */ /* 0x001fe2000800087c */
[----:B------:R-:W-:Y:S01]  /*42b0*/  PRMT R68, RZ, 0x7610, R68 ;  /* 0x00007610ff447816 */ /* 0x000fe20000000044 */
[----:B------:R0:W-:Y:S01]  /*42c0*/  MUFU.EX2 R109, R9 ;  /* 0x00000009006d7308 */ /* 0x0001e20000000800 */
[-C--:B------:R-:W-:Y:S01]  /*42d0*/  LEA.HI.X.SX32 R141, R99, R3.reuse, 0x1, P6 ;  /* 0x00000003638d7211 */ /* 0x080fe200030f0eff */
[----:B------:R-:W2:Y:S01]  /*42e0*/  @P2 LDG.E.U16 R71, desc[UR28][R172.64] ;  /* 0x0000001cac472981 */ /* 0x000ea2000c1e1500 */
[----:B------:R-:W-:Y:S02]  /*42f0*/  PRMT R12, RZ, 0x7610, R12 ;  /* 0x00007610ff0c7816 */ /* 0x000fe4000000000c */
[----:B------:R-:W-:Y:S01]  /*4300*/  LEA.HI.X.SX32 R119, R101, R3, 0x1, P4 ;  /* 0x0000000365777211 */ /* 0x000fe200020f0eff */
[----:B------:R-:W2:Y:S01]  /*4310*/  @P2 LDG.E.U16 R70, desc[UR28][R162.64] ;  /* 0x0000001ca2462981 */ /* 0x000ea2000c1e1500 */
[----:B0-----:R-:W-:-:S03]  /*4320*/  PRMT R9, RZ, 0x7610, R9 ;  /* 0x00007610ff097816 */ /* 0x001fc60000000009 */
[----:B------:R-:W2:Y:S04]  /*4330*/  @P2 LDG.E.U16 R69, desc[UR28][R150.64] ;  /* 0x0000001c96452981 */ /* 0x000ea8000c1e1500 */
[----:B------:R-:W2:Y:S04]  /*4340*/  @P2 LDG.E.U16 R68, desc[UR28][R140.64] ;  /* 0x0000001c8c442981 */ /* 0x000ea8000c1e1500 */
[----:B------:R-:W2:Y:S04]  /*4350*/  @P2 LDG.E.U16 R12, desc[UR28][R132.64] ;  /* 0x0000001c840c2981 */ /* 0x000ea8000c1e1500 */
[----:B------:R-:W2:Y:S01]  /*4360*/  @P2 LDG.E.U16 R9, desc[UR28][R118.64] ;  /* 0x0000001c76092981 */ /* 0x000ea2000c1e1500 */
[----:B------:R-:W-:-:S02]  /*4370*/  IMAD R120, R95, 0x68, RZ ;  /* 0x000000685f787824 */ /* 0x000fc400078e02ff */
[--C-:B------:R-:W-:Y:S01]  /*4380*/  FFMA R6, R6, UR4, -R124.reuse ;  /* 0x0000000406067c23 */ /* 0x100fe2000800087c */
[----:B------:R-:W-:Y:S01]  /*4390*/  FMUL R4, R4, 1.4426950216293334961 ;  /* 0x3fb8aa3b04047820 */ /* 0x000fe20000400000 */
[--C-:B------:R-:W-:Y:S01]  /*43a0*/  FFMA R7, R7, UR4, -R124.reuse ;  /* 0x0000000407077c23 */ /* 0x100fe2000800087c */
[----:B------:R-:W-:Y:S01]  /*43b0*/  FFMA R5, R5, UR4, -R124 ;  /* 0x0000000405057c23 */ /* 0x000fe2000800087c */
[----:B------:R-:W-:Y:S01]  /*43c0*/  IADD3 R120, P6, PT, R120, R2, RZ ;  /* 0x0000000278787210 */ /* 0x000fe20007fde0ff */
[----:B------:R-:W-:Y:S01]  /*43d0*/  FMUL R6, R6, 1.4426950216293334961 ;  /* 0x3fb8aa3b06067820 */ /* 0x000fe20000400000 */
[----:B------:R-:W-:Y:S01]  /*43e0*/  IMAD R122, R95, 0x58, RZ ;  /* 0x000000585f7a7824 */ /* 0x000fe200078e02ff */
[----:B------:R0:W-:Y:S01]  /*43f0*/  MUFU.EX2 R107, R4 ;  /* 0x00000004006b7308 */ /* 0x0001e20000000800 */
[----:B------:R-:W-:Y:S01]  /*4400*/  FMUL R7, R7, 1.4426950216293334961 ;  /* 0x3fb8aa3b07077820 */ /* 0x000fe20000400000 */
[----:B------:R-:W-:Y:S01]  /*4410*/  FMUL R5, R5, 1.4426950216293334961 ;  /* 0x3fb8aa3b05057820 */ /* 0x000fe20000400000 */
[----:B------:R-:W-:Y:S01]  /*4420*/  LEA.HI.X.SX32 R121, R98, R3, 0x1, P6 ;  /* 0x0000000362797211 */ /* 0x000fe200030f0eff */
[----:B------:R-:W-:-:S02]  /*4430*/  IMAD R154, R95, 0x1c, RZ ;  /* 0x0000001c5f9a7824 */ /* 0x000fc400078e02ff */
[--C-:B------:R-:W-:Y:S01]  /*4440*/  FFMA R10, R10, UR4, -R124.reuse ;  /* 0x000000040a0a7c23 */ /* 0x100fe2000800087c */
[-C--:B------:R-:W-:Y:S01]  /*4450*/  IADD3 R160, P5, PT, R160, R2.reuse, RZ ;  /* 0x00000002a0a07210 */ /* 0x080fe20007fbe0ff */
[----:B------:R-:W-:Y:S01]  /*4460*/  FFMA R8, R8, UR4, -R124 ;  /* 0x0000000408087c23 */ /* 0x000fe2000800087c */
[----:B------:R1:W-:Y:S01]  /*4470*/  MUFU.EX2 R113, R6 ;  /* 0x0000000600717308 */ /* 0x0003e20000000800 */
[----:B0-----:R-:W-:Y:S01]  /*4480*/  PRMT R4, RZ, 0x7610, R4 ;  /* 0x00007610ff047816 */ /* 0x001fe20000000004 */
[----:B------:R-:W-:Y:S01]  /*4490*/  IMAD R155, R95, 0x2c, RZ ;  /* 0x0000002c5f9b7824 */ /* 0x000fe200078e02ff */
[----:B------:R-:W-:Y:S01]  /*44a0*/  IADD3 R122, P6, PT, R122, R2, RZ ;  /* 0x000000027a7a7210 */ /* 0x000fe20007fde0ff */
[----:B------:R-:W-:Y:S01]  /*44b0*/  FFMA R11, R11, UR4, -R124 ;  /* 0x000000040b0b7c23 */ /* 0x000fe2000800087c */
[----:B------:R-:W-:Y:S01]  /*44c0*/  FMUL R10, R10, 1.4426950216293334961 ;  /* 0x3fb8aa3b0a0a7820 */ /* 0x000fe20000400000 */
[-C--:B------:R-:W-:Y:S02]  /*44d0*/  LEA.HI.X.SX32 R161, R154, R3.reuse, 0x1, P5 ;  /* 0x000000039aa17211 */ /* 0x080fe400028f0eff */
[----:B------:R0:W-:Y:S01]  /*44e0*/  MUFU.EX2 R111, R7 ;  /* 0x00000007006f7308 */ /* 0x0001e20000000800 */
[----:B-1----:R-:W-:Y:S01]  /*44f0*/  PRMT R6, RZ, 0x7610, R6 ;  /* 0x00007610ff067816 */ /* 0x002fe20000000006 */
[----:B------:R-:W-:Y:S01]  /*4500*/  FMUL R8, R8, 1.4426950216293334961 ;  /* 0x3fb8aa3b08087820 */ /* 0x000fe20000400000 */
[----:B------:R-:W2:Y:S01]  /*4510*/  @P2 LDG.E.U16 R4, desc[UR28][R120.64] ;  /* 0x0000001c78042981 */ /* 0x000ea2000c1e1500 */
[----:B------:R-:W-:Y:S01]  /*4520*/  LEA.HI.X.SX32 R123, R155, R3, 0x1, P6 ;  /* 0x000000039b7b7211 */ /* 0x000fe200030f0eff */
[----:B------:R-:W-:-:S02]  /*4530*/  FMUL R11, R11, 1.4426950216293334961 ;  /* 0x3fb8aa3b0b0b7820 */ /* 0x000fc40000400000 */
[----:B------:R-:W2:Y:S01]  /*4540*/  @P2 LDG.E.U16 R6, desc[UR28][R148.64] ;  /* 0x0000001c94062981 */ /* 0x000ea2000c1e1500 */
[----:B------:R1:W4:Y:S01]  /*4550*/  MUFU.EX2 R112, R5 ;  /* 0x0000000500707308 */ /* 0x0003220000000800 */
[----:B0-----:R-:W-:-:S06]  /*4560*/  PRMT R7, RZ, 0x7610, R7 ;  /* 0x00007610ff077816 */ /* 0x001fcc0000000007 */
[----:B------:R-:W2:Y:S01]  /*4570*/  @P2 LDG.E.U16 R7, desc[UR28][R160.64] ;  /* 0x0000001ca0072981 */ /* 0x000ea2000c1e1500 */
[----:B-1----:R-:W-:Y:S01]  /*4580*/  PRMT R5, RZ, 0x7610, R5 ;  /* 0x00007610ff057816 */ /* 0x002fe20000000005 */
[----:B------:R0:W-:Y:S05]  /*4590*/  MUFU.EX2 R108, R10 ;  /* 0x0000000a006c7308 */ /* 0x0001ea0000000800 */
[----:B------:R-:W2:Y:S03]  /*45a0*/  @P2 LDG.E.U16 R5, desc[UR28][R122.64] ;  /* 0x0000001c7a052981 */ /* 0x000ea6000c1e1500 */
[----:B------:R1:W4:Y:S01]  /*45b0*/  MUFU.EX2 R110, R8 ;  /* 0x00000008006e7308 */ /* 0x0003220000000800 */
[----:B0-----:R-:W-:-:S06]  /*45c0*/  PRMT R10, RZ, 0x7610, R10 ;  /* 0x00007610ff0a7816 */ /* 0x001fcc000000000a */
[----:B------:R-:W2:Y:S01]  /*45d0*/  @P2 LDG.E.U16 R10, desc[UR28][R180.64] ;  /* 0x0000001cb40a2981 */ /* 0x000ea2000c1e1500 */
[----:B------:R0:W4:Y:S01]  /*45e0*/  MUFU.EX2 R106, R11 ;  /* 0x0000000b006a7308 */ /* 0x0001220000000800 */
[----:B-1----:R-:W-:-:S06]  /*45f0*/  PRMT R8, RZ, 0x7610, R8 ;  /* 0x00007610ff087816 */ /* 0x002fcc0000000008 */
[----:B------:R-:W2:Y:S01]  /*4600*/  @P2 LDG.E.U16 R8, desc[UR28][R170.64] ;  /* 0x0000001caa082981 */ /* 0x000ea2000c1e1500 */
[----:B0-----:R-:W-:-:S06]  /*4610*/  PRMT R11, RZ, 0x7610, R11 ;  /* 0x00007610ff0b7816 */ /* 0x001fcc000000000b */
[----:B------:R-:W2:Y:S01]  /*4620*/  @P2 LDG.E.U16 R11, desc[UR28][R190.64] ;  /* 0x0000001cbe0b2981 */ /* 0x000ea2000c1e1500 */
[----:B------:R-:W-:Y:S01]  /*4630*/  FFMA R13, R13, UR4, -R124 ;  /* 0x000000040d0d7c23 */ /* 0x000fe2000800087c */
[----:B------:R-:W-:-:S03]  /*4640*/  LOP3.LUT R117, R0, 0x10, RZ, 0x3c, !PT ;  /* 0x0000001000757812 */ /* 0x000fc600078e3cff */
[----:B------:R-:W-:Y:S01]  /*4650*/  FMUL R13, R13, 1.4426950216293334961 ;  /* 0x3fb8aa3b0d0d7820 */ /* 0x000fe20000400000 */
[----:B----4-:R-:W-:Y:S04]  /*4660*/  STS.U16 [R0+UR14+0xc00], R88 ;  /* 0x000c005800007988 */ /* 0x010fe8000800040e */
[----:B------:R-:W-:Y:S01]  /*4670*/  STS.U16 [R0+UR14+0x1000], R85 ;  /* 0x0010005500007988 */ /* 0x000fe2000800040e */
[----:B------:R0:W1:Y:S03]  /*4680*/  MUFU.EX2 R105, R13 ;  /* 0x0000000d00697308 */ /* 0x0000660000000800 */
[----:B------:R-:W-:Y:S04]  /*4690*/  STS.U16 [R0+UR14+0x1400], R82 ;  /* 0x0014005200007988 */ /* 0x000fe8000800040e */
[----:B------:R-:W-:Y:S04]  /*46a0*/  STS.U16 [R0+UR14+0x1800], R79 ;  /* 0x0018004f00007988 */ /* 0x000fe8000800040e */
[----:B------:R-:W-:Y:S01]  /*46b0*/  STS.U16 [R0+UR14+0x1c00], R76 ;  /* 0x001c004c00007988 */ /* 0x000fe2000800040e */
[----:B0-----:R-:W-:-:S03]  /*46c0*/  LOP3.LUT R13, R0, 0x20, RZ, 0x3c, !PT ;  /* 0x00000020000d7812 */ /* 0x001fc600078e3cff */
[----:B------:R-:W-:Y:S04]  /*46d0*/  STS.U16 [R117+UR14+0x80], R94 ;  /* 0x0000805e75007988 */ /* 0x000fe8000800040e */
[----:B------:R-:W-:Y:S04]  /*46e0*/  STS.U16 [R117+UR14+0x480], R92 ;  /* 0x0004805c75007988 */ /* 0x000fe8000800040e */
[----:B------:R-:W-:Y:S01]  /*46f0*/  STS.U16 [R117+UR14+0x880], R90 ;  /* 0x0008805a75007988 */ /* 0x000fe2000800040e */
[--C-:B------:R-:W-:Y:S01]  /*4700*/  FFMA R14, R14, UR4, -R124.reuse ;  /* 0x000000040e0e7c23 */ /* 0x100fe2000800087c */
[--C-:B------:R-:W-:Y:S01]  /*4710*/  FFMA R15, R15, UR4, -R124.reuse ;  /* 0x000000040f0f7c23 */ /* 0x100fe2000800087c */
[--C-:B------:R-:W-:Y:S01]  /*4720*/  FFMA R16, R16, UR4, -R124.reuse ;  /* 0x0000000410107c23 */ /* 0x100fe2000800087c */
        /* <DEDUP_REMOVED lines=43> */
[----:B------:R-:W-:Y:S01]  /*49e0*/  FFMA R49, R49, UR4, -R124 ;  /* 0x0000000431317c23 */ /* 0x000fe2000800087c */
[----:B------:R-:W-:Y:S01]  /*49f0*/  STS.U16 [R13+UR14+0x1900], R77 ;  /* 0x0019004d0d007988 */ /* 0x000fe2000800040e */
[----:B------:R-:W-:Y:S01]  /*4a00*/  FMUL R14, R14, 1.4426950216293334961 ;  /* 0x3fb8aa3b0e0e7820 */ /* 0x000fe20000400000 */
[----:B------:R-:W-:Y:S01]  /*4a10*/  FMUL R15, R15, 1.4426950216293334961 ;  /* 0x3fb8aa3b0f0f7820 */ /* 0x000fe20000400000 */
[----:B------:R-:W-:Y:S01]  /*4a20*/  FMUL R16, R16, 1.4426950216293334961 ;  /* 0x3fb8aa3b10107820 */ /* 0x000fe20000400000 */
[----:B------:R0:W-:Y:S01]  /*4a30*/  STS.U16 [R13+UR14+0x1d00], R74 ;  /* 0x001d004a0d007988 */ /* 0x0001e2000800040e */
[----:B------:R-:W-:Y:S01]  /*4a40*/  FMUL R17, R17, 1.4426950216293334961 ;  /* 0x3fb8aa3b11117820 */ /* 0x000fe20000400000 */
        /* <DEDUP_REMOVED lines=8> */
[----:B0-----:R-:W-:Y:S01]  /*4ad0*/  FADD R13, R114, R112 ;  /* 0x00000070720d7221 */ /* 0x001fe20000000000 */
[----:B------:R-:W-:Y:S01]  /*4ae0*/  FMUL R26, R26, 1.4426950216293334961 ;  /* 0x3fb8aa3b1a1a7820 */ /* 0x000fe20000400000 */
[----:B------:R-:W-:Y:S01]  /*4af0*/  FMUL R27, R27, 1.4426950216293334961 ;  /* 0x3fb8aa3b1b1b7820 */ /* 0x000fe20000400000 */
[----:B------:R-:W-:Y:S01]  /*4b00*/  FMUL R28, R28, 1.4426950216293334961 ;  /* 0x3fb8aa3b1c1c7820 */ /* 0x000fe20000400000 */
[----:B------:R-:W-:Y:S01]  /*4b10*/  FADD R13, R113, R13 ;  /* 0x0000000d710d7221 */ /* 0x000fe20000000000 */
        /* <DEDUP_REMOVED lines=8> */
[----:B------:R-:W0:Y:S01]  /*4ba0*/  MUFU.EX2 R104, R14 ;  /* 0x0000000e00687308 */ /* 0x000e220000000800 */
[----:B------:R-:W-:Y:S01]  /*4bb0*/  FMUL R35, R35, 1.4426950216293334961 ;  /* 0x3fb8aa3b23237820 */ /* 0x000fe20000400000 */
[----:B------:R-:W-:Y:S01]  /*4bc0*/  FMUL R36, R36, 1.4426950216293334961 ;  /* 0x3fb8aa3b24247820 */ /* 0x000fe20000400000 */
[----:B------:R-:W-:Y:S01]  /*4bd0*/  FADD R13, R109, R13 ;  /* 0x0000000d6d0d7221 */ /* 0x000fe20000000000 */
[----:B------:R-:W-:Y:S01]  /*4be0*/  FMUL R37, R37, 1.4426950216293334961 ;  /* 0x3fb8aa3b25257820 */ /* 0x000fe20000400000 */
[----:B------:R-:W-:Y:S01]  /*4bf0*/  FMUL R38, R38, 1.4426950216293334961 ;  /* 0x3fb8aa3b26267820 */ /* 0x000fe20000400000 */
[----:B------:R-:W-:Y:S01]  /*4c00*/  FMUL R39, R39, 1.4426950216293334961 ;  /* 0x3fb8aa3b27277820 */ /* 0x000fe20000400000 */
[----:B------:R-:W-:Y:S01]  /*4c10*/  FADD R13, R108, R13 ;  /* 0x0000000d6c0d7221 */ /* 0x000fe20000000000 */
[----:B------:R-:W4:Y:S01]  /*4c20*/  MUFU.EX2 R103, R15 ;  /* 0x0000000f00677308 */ /* 0x000f220000000800 */
[----:B------:R-:W-:Y:S01]  /*4c30*/  FMUL R40, R40, 1.4426950216293334961 ;  /* 0x3fb8aa3b28287820 */ /* 0x000fe20000400000 */
[----:B------:R-:W-:Y:S01]  /*4c40*/  FMUL R41, R41, 1.4426950216293334961 ;  /* 0x3fb8aa3b29297820 */ /* 0x000fe20000400000 */
[----:B------:R-:W-:Y:S01]  /*4c50*/  FADD R13, R106, R13 ;  /* 0x0000000d6a0d7221 */ /* 0x000fe20000000000 */
[----:B------:R-:W-:Y:S01]  /*4c60*/  FMUL R42, R42, 1.4426950216293334961 ;  /* 0x3fb8aa3b2a2a7820 */ /* 0x000fe20000400000 */
[--C-:B------:R-:W-:Y:S01]  /*4c70*/  FFMA R50, R50, UR4, -R124.reuse ;  /* 0x0000000432327c23 */ /* 0x100fe2000800087c */
[--C-:B------:R-:W-:Y:S01]  /*4c80*/  FFMA R51, R51, UR4, -R124.reuse ;  /* 0x0000000433337c23 */ /* 0x100fe2000800087c */
[----:B------:R-:W-:Y:S01]  /*4c90*/  FADD R13, R107, R13 ;  /* 0x0000000d6b0d7221 */ /* 0x000fe20000000000 */
[----:B------:R-:W4:Y:S01]  /*4ca0*/  MUFU.EX2 R102, R16 ;  /* 0x0000001000667308 */ /* 0x000f220000000800 */
[--C-:B------:R-:W-:Y:S01]  /*4cb0*/  FFMA R52, R52, UR4, -R124.reuse ;  /* 0x0000000434347c23 */ /* 0x100fe2000800087c */
[--C-:B------:R-:W-:Y:S01]  /*4cc0*/  FFMA R53, R53, UR4, -R124.reuse ;  /* 0x0000000435357c23 */ /* 0x100fe2000800087c */
[----:B-1----:R-:W-:Y:S01]  /*4cd0*/  FADD R13, R105, R13 ;  /* 0x0000000d690d7221 */ /* 0x002fe20000000000 */
[--C-:B------:R-:W-:Y:S01]  /*4ce0*/  FFMA R54, R54, UR4, -R124.reuse ;  /* 0x0000000436367c23 */ /* 0x100fe2000800087c */
[--C-:B------:R-:W-:Y:S01]  /*4cf0*/  FFMA R55, R55, UR4, -R124.reuse ;  /* 0x0000000437377c23 */ /* 0x100fe2000800087c */
[--C-:B------:R-:W-:Y:S01]  /*4d00*/  FFMA R56, R56, UR4, -R124.reuse ;  /* 0x0000000438387c23 */ /* 0x100fe2000800087c */
[--C-:B------:R-:W-:Y:S01]  /*4d10*/  FFMA R57, R57, UR4, -R124.reuse ;  /* 0x0000000439397c23 */ /* 0x100fe2000800087c */
[----:B------:R-:W1:Y:S01]  /*4d20*/  MUFU.EX2 R101, R17 ;  /* 0x0000001100657308 */ /* 0x000e620000000800 */
[----:B0-----:R-:W-:Y:S01]  /*4d30*/  FADD R13, R104, R13 ;  /* 0x0000000d680d7221 */ /* 0x001fe20000000000 */
[--C-:B------:R-:W-:Y:S01]  /*4d40*/  FFMA R58, R58, UR4, -R124.reuse ;  /* 0x000000043a3a7c23 */ /* 0x100fe2000800087c */
[----:B------:R-:W-:Y:S01]  /*4d50*/  FFMA R63, R63, UR4, -R124 ;  /* 0x000000043f3f7c23 */ /* 0x000fe2000800087c */
[----:B------:R-:W0:Y:S04]  /*4d60*/  LDC R94, c[0x0][0x3d8] ;  /* 0x0000f600ff5e7b82 */ /* 0x000e280000000800 */
[----:B------:R-:W1:Y:S01]  /*4d70*/  MUFU.EX2 R100, R18 ;  /* 0x0000001200647308 */ /* 0x000e620000000800 */
[----:B----4-:R-:W-:Y:S01]  /*4d80*/  FADD R13, R103, R13 ;  /* 0x0000000d670d7221 */ /* 0x010fe20000000000 */
[----:B------:R-:W-:-:S02]  /*4d90*/  LOP3.LUT R252, R0, 0x40, RZ, 0x3c, !PT ;  /* 0x0000004000fc7812 */ /* 0x000fc400078e3cff */
[----:B------:R-:W-:Y:S01]  /*4da0*/  IADD3 R116, P5, PT, R116, R2, RZ ;  /* 0x0000000274747210 */ /* 0x000fe20007fbe0ff */
[----:B------:R-:W4:Y:S03]  /*4db0*/  LDC R83, c[0x0][0x3d8] ;  /* 0x0000f600ff537b82 */ /* 0x000f260000000800 */
[----:B------:R-:W1:Y:S01]  /*4dc0*/  MUFU.EX2 R99, R19 ;  /* 0x0000001300637308 */ /* 0x000e620000000800 */
[----:B------:R-:W-:-:S07]  /*4dd0*/  FADD R13, R102, R13 ;  /* 0x0000000d660d7221 */ /* 0x000fce0000000000 */
[----:B------:R-:W0:Y:S01]  /*4de0*/  MUFU.EX2 R98, R20 ;  /* 0x0000001400627308 */ /* 0x000e220000000800 */
[----:B-1----:R-:W-:-:S07]  /*4df0*/  FADD R13, R101, R13 ;  /* 0x0000000d650d7221 */ /* 0x002fce0000000000 */
[----:B------:R-:W1:Y:S01]  /*4e00*/  MUFU.EX2 R97, R21 ;  /* 0x0000001500617308 */ /* 0x000e620000000800 */
[----:B------:R-:W-:-:S07]  /*4e10*/  FADD R13, R100, R13 ;  /* 0x0000000d640d7221 */ /* 0x000fce0000000000 */
[----:B------:R-:W1:Y:S01]  /*4e20*/  MUFU.EX2 R96, R22 ;  /* 0x0000001600607308 */ /* 0x000e620000000800 */
[----:B------:R-:W-:-:S07]  /*4e30*/  FADD R13, R99, R13 ;  /* 0x0000000d630d7221 */ /* 0x000fce0000000000 */
[----:B------:R-:W3:Y:S01]  /*4e40*/  MUFU.EX2 R88, R23 ;  /* 0x0000001700587308 */ /* 0x000ee20000000800 */
[----:B0-----:R-:W-:-:S07]  /*4e50*/  FADD R13, R98, R13 ;  /* 0x0000000d620d7221 */ /* 0x001fce0000000000 */
[----:B------:R-:W0:Y:S01]  /*4e60*/  MUFU.EX2 R85, R24 ;  /* 0x0000001800557308 */ /* 0x000e220000000800 */
[----:B-1----:R-:W-:-:S07]  /*4e70*/  FADD R13, R97, R13 ;  /* 0x0000000d610d7221 */ /* 0x002fce0000000000 */
[----:B------:R-:W1:Y:S01]  /*4e80*/  MUFU.EX2 R14, R25 ;  /* 0x00000019000e7308 */ /* 0x000e620000000800 */
[----:B------:R-:W-:-:S07]  /*4e90*/  FADD R13, R96, R13 ;  /* 0x0000000d600d7221 */ /* 0x000fce0000000000 */
[----:B------:R-:W1:Y:S01]  /*4ea0*/  MUFU.EX2 R84, R26 ;  /* 0x0000001a00547308 */ /* 0x000e620000000800 */
[----:B---3--:R-:W-:-:S07]  /*4eb0*/  FADD R13, R88, R13 ;  /* 0x0000000d580d7221 */ /* 0x008fce0000000000 */
        /* <DEDUP_REMOVED lines=25> */
[----:B0-----:R-:W-:Y:S01]  /*5050*/  FADD R13, R77, R13 ;  /* 0x0000000d4d0d7221 */ /* 0x001fe20000000000 */
[----:B------:R-:W-:-:S06]  /*5060*/  FMUL R23, R43, 1.4426950216293334961 ;  /* 0x3fb8aa3b2b177820 */ /* 0x000fcc0000400000 */
[----:B------:R-:W0:Y:S01]  /*5070*/  MUFU.EX2 R75, R40 ;  /* 0x00000028004b7308 */ /* 0x000e220000000800 */
[----:B-1----:R-:W-:Y:S01]  /*5080*/  FADD R13, R20, R13 ;  /* 0x0000000d140d7221 */ /* 0x002fe20000000000 */
[----:B------:R-:W-:-:S06]  /*5090*/  FMUL R44, R44, 1.4426950216293334961 ;  /* 0x3fb8aa3b2c2c7820 */ /* 0x000fcc0000400000 */
[----:B------:R-:W1:Y:S01]  /*50a0*/  MUFU.EX2 R22, R41 ;  /* 0x0000002900167308 */ /* 0x000e620000000800 */
[----:B------:R-:W-:Y:S01]  /*50b0*/  FADD R13, R76, R13 ;  /* 0x0000000d4c0d7221 */ /* 0x000fe20000000000 */
[----:B------:R-:W-:-:S06]  /*50c0*/  FMUL R24, R45, 1.4426950216293334961 ;  /* 0x3fb8aa3b2d187820 */ /* 0x000fcc0000400000 */
[----:B------:R0:W1:Y:S01]  /*50d0*/  MUFU.EX2 R74, R42 ;  /* 0x0000002a004a7308 */ /* 0x0000620000000800 */
[----:B---3--:R-:W-:Y:S01]  /*50e0*/  FADD R13, R21, R13 ;  /* 0x0000000d150d7221 */ /* 0x008fe20000000000 */
[----:B------:R-:W-:-:S06]  /*50f0*/  FMUL R43, R46, 1.4426950216293334961 ;  /* 0x3fb8aa3b2e2b7820 */ /* 0x000fcc0000400000 */
        /* <DEDUP_REMOVED lines=9> */
[----:B------:R-:W1:Y:S01]  /*5190*/  MUFU.EX2 R43, R43 ;  /* 0x0000002b002b7308 */ /* 0x000e620000000800 */
        /* <DEDUP_REMOVED lines=13> */
[----:B------:R-:W-:-:S06]  /*5270*/  LOP3.LUT R30, R0, 0x30, RZ, 0x3c, !PT ;  /* 0x00000030001e7812 */ /* 0x000fcc00078e3cff */
[----:B------:R-:W3:Y:S01]  /*5280*/  MUFU.EX2 R27, R27 ;  /* 0x0000001b001b7308 */ /* 0x000ee20000000800 */
[----:B0-----:R-:W-:Y:S01]  /*5290*/  FADD R13, R42, R13 ;  /* 0x0000000d2a0d7221 */ /* 0x001fe20000000000 */
[----:B------:R-:W-:-:S06]  /*52a0*/  FMUL R37, R54, 1.4426950216293334961 ;  /* 0x3fb8aa3b36257820 */ /* 0x000fcc0000400000 */
[----:B------:R-:W0:Y:S01]  /*52b0*/  MUFU.EX2 R40, R40 ;  /* 0x0000002800287308 */ /* 0x000e220000000800 */
[----:B-1----:R-:W-:Y:S01]  /*52c0*/  FADD R39, R26, R13 ;  /* 0x0000000d1a277221 */ /* 0x002fe20000000000 */
[----:B--2---:R1:W-:Y:S01]  /*52d0*/  STS.U16 [R30+UR14+0x180], R73 ;  /* 0x000180491e007988 */ /* 0x0043e2000800040e */
[----:B------:R-:W-:-:S05]  /*52e0*/  FMUL R29, R55, 1.4426950216293334961 ;  /* 0x3fb8aa3b371d7820 */ /* 0x000fca0000400000 */
[----:B------:R-:W2:Y:S01]  /*52f0*/  MUFU.EX2 R28, R28 ;  /* 0x0000001c001c7308 */ /* 0x000ea20000000800 */
[----:B------:R-:W-:Y:S01]  /*5300*/  STS.U16 [R30+UR14+0x580], R72 ;  /* 0x000580481e007988 */ /* 0x000fe2000800040e */
[----:B------:R-:W-:Y:S01]  /*5310*/  FADD R39, R41, R39 ;  /* 0x0000002729277221 */ /* 0x000fe20000000000 */
[----:B------:R-:W-:-:S05]  /*5320*/  FMUL R38, R56, 1.4426950216293334961 ;  /* 0x3fb8aa3b38267820 */ /* 0x000fca0000400000 */
[----:B------:R-:W0:Y:S01]  /*5330*/  MUFU.EX2 R37, R37 ;  /* 0x0000002500257308 */ /* 0x000e220000000800 */
[----:B------:R-:W-:Y:S01]  /*5340*/  STS.U16 [R30+UR14+0x980], R71 ;  /* 0x000980471e007988 */ /* 0x000fe2000800040e */
[----:B------:R-:W-:Y:S01]  /*5350*/  FMUL R31, R58, 1.4426950216293334961 ;  /* 0x3fb8aa3b3a1f7820 */ /* 0x000fe20000400000 */
[--C-:B------:R-:W-:Y:S01]  /*5360*/  FFMA R32, R59, UR4, -R124.reuse ;  /* 0x000000043b207c23 */ /* 0x100fe2000800087c */
[--C-:B------:R-:W-:Y:S01]  /*5370*/  FFMA R33, R60, UR4, -R124.reuse ;  /* 0x000000043c217c23 */ /* 0x100fe2000800087c */
[----:B------:R-:W-:Y:S01]  /*5380*/  STS.U16 [R30+UR14+0xd80], R70 ;  /* 0x000d80461e007988 */ /* 0x000fe2000800040e */
[----:B---3--:R-:W-:Y:S01]  /*5390*/  FADD R39, R27, R39 ;  /* 0x000000271b277221 */ /* 0x008fe20000000000 */
[--C-:B------:R-:W-:Y:S01]  /*53a0*/  FFMA R34, R61, UR4, -R124.reuse ;  /* 0x000000043d227c23 */ /* 0x100fe2000800087c */
[--C-:B------:R-:W-:Y:S01]  /*53b0*/  FFMA R35, R62, UR4, -R124.reuse ;  /* 0x000000043e237c23 */ /* 0x100fe2000800087c */
[----:B------:R-:W-:Y:S01]  /*53c0*/  STS.U16 [R30+UR14+0x1180], R69 ;  /* 0x001180451e007988 */ /* 0x000fe2000800040e */
[----:B------:R-:W3:Y:S01]  /*53d0*/  MUFU.EX2 R29, R29 ;  /* 0x0000001d001d7308 */ /* 0x000ee20000000800 */
[----:B------:R-:W-:Y:S01]  /*53e0*/  FMUL R36, R63, 1.4426950216293334961 ;  /* 0x3fb8aa3b3f247820 */ /* 0x000fe20000400000 */
[----:B------:R-:W-:Y:S01]  /*53f0*/  FFMA R64, R64, UR4, -R124 ;  /* 0x0000000440407c23 */ /* 0x000fe2000800087c */
[----:B------:R-:W-:Y:S01]  /*5400*/  STS.U16 [R30+UR14+0x1580], R68 ;  /* 0x001580441e007988 */ /* 0x000fe2000800040e */
[----:B------:R-:W-:Y:S01]  /*5410*/  F2FP.F16.F32.PACK_AB R25, R25, R43 ;  /* 0x0000002b1919723e */ /* 0x000fe200000000ff */
[----:B------:R-:W-:Y:S01]  /*5420*/  IMAD R94, R94, 0x3a, RZ ;  /* 0x0000003a5e5e7824 */ /* 0x000fe200078e02ff */
[----:B------:R-:W-:Y:S01]  /*5430*/  F2FP.F16.F32.PACK_AB R26, R26, R42 ;  /* 0x0000002a1a1a723e */ /* 0x000fe200000000ff */
[----:B------:R-:W-:Y:S01]  /*5440*/  STS.U16 [R30+UR14+0x1980], R12 ;  /* 0x0019800c1e007988 */ /* 0x000fe2000800040e */
[----:B------:R-:W3:Y:S01]  /*5450*/  MUFU.EX2 R38, R38 ;  /* 0x0000002600267308 */ /* 0x000ee20000000800 */
[----:B-1----:R-:W1:Y:S02]  /*5460*/  LDC R73, c[0x0][0x3d8] ;  /* 0x0000f600ff497b82 */ /* 0x002e640000000800 */
[----:B------:R2:W-:Y:S01]  /*5470*/  STS.U16 [R30+UR14+0x1d80], R9 ;  /* 0x001d80091e007988 */ /* 0x0005e2000800040e */
[----:B0-----:R-:W-:Y:S01]  /*5480*/  FADD R39, R40, R39 ;  /* 0x0000002728277221 */ /* 0x001fe20000000000 */
[----:B------:R-:W-:Y:S01]  /*5490*/  FMUL R32, R32, 1.4426950216293334961 ;  /* 0x3fb8aa3b20207820 */ /* 0x000fe20000400000 */
[----:B--2---:R-:W-:-:S02]  /*54a0*/  FMUL R30, R57, 1.4426950216293334961 ;  /* 0x3fb8aa3b391e7820 */ /* 0x004fc40000400000 */
[----:B------:R-:W-:Y:S01]  /*54b0*/  FADD R39, R28, R39 ;  /* 0x000000271c277221 */ /* 0x000fe20000000000 */
[----:B------:R-:W-:Y:S01]  /*54c0*/  MUFU.EX2 R31, R31 ;  /* 0x0000001f001f7308 */ /* 0x000fe20000000800 */
[----:B------:R-:W-:Y:S02]  /*54d0*/  FMUL R33, R33, 1.4426950216293334961 ;  /* 0x3fb8aa3b21217820 */ /* 0x000fe40000400000 */
[----:B------:R-:W-:-:S05]  /*54e0*/  FADD R39, R37, R39 ;  /* 0x0000002725277221 */ /* 0x000fca0000000000 */
[----:B------:R-:W0:Y:S01]  /*54f0*/  MUFU.EX2 R30, R30 ;  /* 0x0000001e001e7308 */ /* 0x000e220000000800 */
[----:B---3--:R-:W-:Y:S01]  /*5500*/  FADD R39, R29, R39 ;  /* 0x000000271d277221 */ /* 0x008fe20000000000 */
[----:B------:R-:W-:-:S06]  /*5510*/  FMUL R34, R34, 1.4426950216293334961 ;  /* 0x3fb8aa3b22227820 */ /* 0x000fcc0000400000 */
[----:B------:R-:W2:Y:S01]  /*5520*/  MUFU.EX2 R32, R32 ;  /* 0x0000002000207308 */ /* 0x000ea20000000800 */
[----:B------:R-:W-:Y:S01]  /*5530*/  FADD R39, R38, R39 ;  /* 0x0000002726277221 */ /* 0x000fe20000000000 */
[----:B------:R-:W-:-:S06]  /*5540*/  FMUL R35, R35, 1.4426950216293334961 ;  /* 0x3fb8aa3b23237820 */ /* 0x000fcc0000400000 */
[----:B------:R-:W3:Y:S01]  /*5550*/  MUFU.EX2 R33, R33 ;  /* 0x0000002100217308 */ /* 0x000ee20000000800 */
[----:B0-----:R-:W-:-:S07]  /*5560*/  FADD R39, R30, R39 ;  /* 0x000000271e277221 */ /* 0x001fce0000000000 */
[----:B------:R-:W0:Y:S01]  /*5570*/  MUFU.EX2 R34, R34 ;  /* 0x0000002200227308 */ /* 0x000e220000000800 */
[----:B------:R-:W-:-:S07]  /*5580*/  FADD R39, R31, R39 ;  /* 0x000000271f277221 */ /* 0x000fce0000000000 */
[----:B------:R-:W1:Y:S01]  /*5590*/  MUFU.EX2 R35, R35 ;  /* 0x0000002300237308 */ /* 0x000e620000000800 */
[----:B--2---:R-:W-:-:S04]  /*55a0*/  FADD R39, R32, R39 ;  /* 0x0000002720277221 */ /* 0x004fc80000000000 */
[----:B---3--:R-:W-:-:S03]  /*55b0*/  FADD R39, R33, R39 ;  /* 0x0000002721277221 */ /* 0x008fc60000000000 */
[----:B------:R-:W2:Y:S01]  /*55c0*/  MUFU.EX2 R36, R36 ;  /* 0x0000002400247308 */ /* 0x000ea20000000800 */
[----:B0-----:R-:W-:Y:S01]  /*55d0*/  FADD R39, R34, R39 ;  /* 0x0000002722277221 */ /* 0x001fe20000000000 */
[----:B------:R-:W-:Y:S02]  /*55e0*/  F2FP.F16.F32.PACK_AB R29, R29, R37 ;  /* 0x000000251d1d723e */ /* 0x000fe400000000ff */
[----:B------:R-:W-:Y:S02]  /*55f0*/  F2FP.F16.F32.PACK_AB R31, R32, R31 ;  /* 0x0000001f201f723e */ /* 0x000fe400000000ff */
[----:B------:R-:W-:Y:S01]  /*5600*/  F2FP.F16.F32.PACK_AB R32, R34, R33 ;  /* 0x000000212220723e */ /* 0x000fe200000000ff */
[----:B------:R-:W-:Y:S02]  /*5610*/  IMAD R34, R95, 0xe, RZ ;  /* 0x0000000e5f227824 */ /* 0x000fe400078e02ff */
[----:B-1----:R-:W-:Y:S01]  /*5620*/  FADD R37, R35, R39 ;  /* 0x0000002723257221 */ /* 0x002fe20000000000 */
[----:B------:R-:W-:Y:S01]  /*5630*/  IMAD R39, R95, 0x5, RZ ;  /* 0x000000055f277824 */ /* 0x000fe200078e02ff */
[----:B------:R0:W-:Y:S01]  /*5640*/  STS.U16 [R252+UR14+0x1a00], R4 ;  /* 0x001a0004fc007988 */ /* 0x0001e2000800040e */
[----:B------:R-:W-:Y:S01]  /*5650*/  F2FP.F16.F32.PACK_AB R27, R27, R41 ;  /* 0x000000291b1b723e */ /* 0x000fe200000000ff */
[C---:B------:R-:W-:Y:S01]  /*5660*/  IMAD R41, R95.reuse, 0xd, RZ ;  /* 0x0000000d5f297824 */ /* 0x040fe200078e02ff */
[----:B------:R-:W-:Y:S01]  /*5670*/  F2FP.F16.F32.PACK_AB R28, R28, R40 ;  /* 0x000000281c1c723e */ /* 0x000fe200000000ff */
[----:B------:R1:W-:Y:S01]  /*5680*/  STS.U16 [R252+UR14+0x1200], R6 ;  /* 0x00120006fc007988 */ /* 0x0003e2000800040e */
[C---:B------:R-:W-:Y:S01]  /*5690*/  IMAD R40, R95.reuse, 0x7, RZ ;  /* 0x000000075f287824 */ /* 0x040fe200078e02ff */
[----:B--2---:R-:W-:Y:S01]  /*56a0*/  F2FP.F16.F32.PACK_AB R33, R36, R35 ;  /* 0x000000232421723e */ /* 0x004fe200000000ff */
[----:B------:R-:W-:Y:S01]  /*56b0*/  IMAD R35, R95, 0x1e, RZ ;  /* 0x0000001e5f237824 */ /* 0x000fe200078e02ff */
[----:B------:R-:W-:-:S02]  /*56c0*/  LEA.HI.X.SX32 R117, R39, R3, 0x1, P5 ;  /* 0x0000000327757211 */ /* 0x000fc400028f0eff */
[----:B0-----:R-:W-:Y:S02]  /*56d0*/  F2FP.F16.F32.PACK_AB R4, R112, R114 ;  /* 0x000000727004723e */ /* 0x001fe400000000ff */
[----:B------:R-:W-:Y:S02]  /*56e0*/  IADD3 R114, P6, PT, R115, R2, RZ ;  /* 0x0000000273727210 */ /* 0x000fe40007fde0ff */
[----:B-1----:R-:W-:Y:S01]  /*56f0*/  F2FP.F16.F32.PACK_AB R6, R109, R110 ;  /* 0x0000006e6d06723e */ /* 0x002fe200000000ff */
[----:B------:R0:W-:Y:S01]  /*5700*/  STS.U16 [R252+UR14+0xe00], R7 ;  /* 0x000e0007fc007988 */ /* 0x0001e2000800040e */
[-C--:B------:R-:W-:Y:S02]  /*5710*/  IADD3 R112, P4, PT, R34, R2.reuse, RZ ;  /* 0x0000000222707210 */ /* 0x080fe40007f9e0ff */
[----:B------:R-:W-:Y:S01]  /*5720*/  IADD3 R110, P5, PT, R220, R2, RZ ;  /* 0x00000002dc6e7210 */ /* 0x000fe20007fbe0ff */
[----:B------:R1:W-:Y:S01]  /*5730*/  STS.U16 [R252+UR14+0x1600], R5 ;  /* 0x00160005fc007988 */ /* 0x0003e2000800040e */
[----:B------:R-:W-:Y:S01]  /*5740*/  LEA.HI.X.SX32 R115, R218, R3, 0x1, P6 ;  /* 0x00000003da737211 */ /* 0x000fe200030f0eff */
[----:B------:R-:W-:Y:S01]  /*5750*/  FADD R61, R36, R37 ;  /* 0x00000025243d7221 */ /* 0x000fe20000000000 */
[----:B------:R-:W-:Y:S01]  /*5760*/  F2FP.F16.F32.PACK_AB R9, R103, R104 ;  /* 0x000000686709723e */ /* 0x000fe200000000ff */
[C---:B------:R-:W-:Y:S01]  /*5770*/  IMAD R42, R95.reuse, 0xf, RZ ;  /* 0x0000000f5f2a7824 */ /* 0x040fe200078e02ff */
[----:B0-----:R-:W-:Y:S01]  /*5780*/  F2FP.F16.F32.PACK_AB R7, R106, R108 ;  /* 0x0000006c6a07723e */ /* 0x001fe200000000ff */
[----:B------:R-:W-:Y:S01]  /*5790*/  IMAD R43, R95, 0x15, RZ ;  /* 0x000000155f2b7824 */ /* 0x000fe200078e02ff */
[----:B------:R-:W-:-:S02]  /*57a0*/  IADD3 R108, P6, PT, R154, R2, RZ ;  /* 0x000000029a6c7210 */ /* 0x000fc40007fde0ff */
[----:B-1----:R-:W-:Y:S01]  /*57b0*/  F2FP.F16.F32.PACK_AB R5, R111, R113 ;  /* 0x000000716f05723e */ /* 0x002fe200000000ff */
[----:B------:R-:W-:Y:S01]  /*57c0*/  IMAD R36, R95, 0x2e, RZ ;  /* 0x0000002e5f247824 */ /* 0x000fe200078e02ff */
[-C--:B------:R-:W-:Y:S02]  /*57d0*/  LEA.HI.X.SX32 R113, R40, R3.reuse, 0x1, P4 ;  /* 0x0000000328717211 */ /* 0x080fe400020f0eff */
[-C--:B------:R-:W-:Y:S01]  /*57e0*/  LEA.HI.X.SX32 R111, R41, R3.reuse, 0x1, P5 ;  /* 0x00000003296f7211 */ /* 0x080fe200028f0eff */
[----:B------:R0:W-:Y:S01]  /*57f0*/  STS.U16 [R252+UR14+0x600], R10 ;  /* 0x0006000afc007988 */ /* 0x0001e2000800040e */
[-C--:B------:R-:W-:Y:S01]  /*5800*/  IADD3 R106, P4, PT, R35, R2.reuse, RZ ;  /* 0x00000002236a7210 */ /* 0x080fe20007f9e0ff */
[----:B------:R-:W-:Y:S01]  /*5810*/  FMUL R63, R64, 1.4426950216293334961 ;  /* 0x3fb8aa3b403f7820 */ /* 0x000fe20000400000 */
[----:B------:R-:W-:Y:S01]  /*5820*/  IADD3 R104, P5, PT, R221, R2, RZ ;  /* 0x00000002dd687210 */ /* 0x000fe20007fbe0ff */
[----:B------:R-:W-:Y:S01]  /*5830*/  FFMA R65, R65, UR4, -R124 ;  /* 0x0000000441417c23 */ /* 0x000fe2000800087c */
[----:B------:R1:W-:Y:S01]  /*5840*/  STS.U16 [R252+UR14+0xa00], R8 ;  /* 0x000a0008fc007988 */ /* 0x0003e2000800040e */
[----:B------:R-:W-:Y:S01]  /*5850*/  LEA.HI.X.SX32 R109, R34, R3, 0x1, P6 ;  /* 0x00000003226d7211 */ /* 0x000fe200030f0eff */
[----:B------:R-:W-:Y:S01]  /*5860*/  IMAD R37, R95, 0x3c, RZ ;  /* 0x0000003c5f257824 */ /* 0x000fe200078e02ff */
[----:B------:R-:W-:Y:S01]  /*5870*/  F2FP.F16.F32.PACK_AB R24, R24, R44 ;  /* 0x0000002c1818723e */ /* 0x000fe200000000ff */
[----:B------:R2:W-:Y:S01]  /*5880*/  STS.U16 [R252+UR14+0x200], R11 ;  /* 0x0002000bfc007988 */ /* 0x0005e2000800040e */
[----:B0-----:R-:W-:Y:S01]  /*5890*/  F2FP.F16.F32.PACK_AB R10, R101, R102 ;  /* 0x00000066650a723e */ /* 0x001fe200000000ff */
[----:B------:R-:W-:Y:S01]  /*58a0*/  IMAD R44, R95, 0x17, RZ ;  /* 0x000000175f2c7824 */ /* 0x000fe200078e02ff */
[----:B------:R-:W-:Y:S01]  /*58b0*/  IADD3 R102, P6, PT, R155, R2, RZ ;  /* 0x000000029b667210 */ /* 0x000fe20007fde0ff */
[----:B------:R-:W-:Y:S01]  /*58c0*/  IMAD R45, R95, 0x1d, RZ ;  /* 0x0000001d5f2d7824 */ /* 0x000fe200078e02ff */
[----:B------:R-:W-:-:S02]  /*58d0*/  F2FP.F16.F32.PACK_AB R12, R97, R98 ;  /* 0x00000062610c723e */ /* 0x000fc400000000ff */
[----:B-1----:R-:W-:Y:S01]  /*58e0*/  F2FP.F16.F32.PACK_AB R8, R105, R107 ;  /* 0x0000006b6908723e */ /* 0x002fe200000000ff */
[C---:B------:R-:W-:Y:S01]  /*58f0*/  IMAD R92, R95.reuse, 0x4a, RZ ;  /* 0x0000004a5f5c7824 */ /* 0x040fe200078e02ff */
[----:B------:R-:W-:Y:S01]  /*5900*/  F2FP.F16.F32.PACK_AB R30, R30, R38 ;  /* 0x000000261e1e723e */ /* 0x000fe200000000ff */
[----:B------:R-:W-:Y:S01]  /*5910*/  IMAD R38, R95, 0x3e, RZ ;  /* 0x0000003e5f267824 */ /* 0x000fe200078e02ff */
[----:B--2---:R-:W-:Y:S01]  /*5920*/  F2FP.F16.F32.PACK_AB R11, R99, R100 ;  /* 0x00000064630b723e */ /* 0x004fe200000000ff */
[----:B------:R-:W-:Y:S01]  /*5930*/  FMUL R34, R65, 1.4426950216293334961 ;  /* 0x3fb8aa3b41227820 */ /* 0x000fe20000400000 */
[-C--:B------:R-:W-:Y:S01]  /*5940*/  LEA.HI.X.SX32 R107, R42, R3.reuse, 0x1, P4 ;  /* 0x000000032a6b7211 */ /* 0x080fe200020f0eff */
[----:B------:R-:W-:Y:S01]  /*5950*/  FFMA R66, R66, UR4, -R124 ;  /* 0x0000000442427c23 */ /* 0x000fe2000800087c */
[----:B------:R-:W-:Y:S02]  /*5960*/  LEA.HI.X.SX32 R105, R43, R3, 0x1, P5 ;  /* 0x000000032b697211 */ /* 0x000fe400028f0eff */
[----:B------:R-:W-:-:S02]  /*5970*/  IADD3 R100, P4, PT, R36, R2, RZ ;  /* 0x0000000224647210 */ /* 0x000fc40007f9e0ff */
[----:B------:R-:W-:Y:S01]  /*5980*/  IADD3 R98, P5, PT, R94, R2, RZ ;  /* 0x000000025e627210 */ /* 0x000fe20007fbe0ff */
[----:B------:R-:W0:Y:S01]  /*5990*/  MUFU.EX2 R63, R63 ;  /* 0x0000003f003f7308 */ /* 0x000e220000000800 */
[----:B------:R-:W-:Y:S02]  /*59a0*/  F2FP.F16.F32.PACK_AB R13, R88, R96 ;  /* 0x00000060580d723e */ /* 0x000fe400000000ff */
[-C--:B------:R-:W-:Y:S01]  /*59b0*/  LEA.HI.X.SX32 R103, R219, R3.reuse, 0x1, P6 ;  /* 0x00000003db677211 */ /* 0x080fe200030f0eff */
[----:B------:R-:W-:Y:S01]  /*59c0*/  IMAD R46, R95, 0x1f, RZ ;  /* 0x0000001f5f2e7824 */ /* 0x000fe200078e02ff */
[-C--:B------:R-:W-:Y:S01]  /*59d0*/  IADD3 R96, P6, PT, R37, R2.reuse, RZ ;  /* 0x0000000225607210 */ /* 0x080fe20007fde0ff */
[----:B------:R-:W-:Y:S01]  /*59e0*/  IMAD R47, R95, 0x25, RZ ;  /* 0x000000255f2f7824 */ /* 0x000fe200078e02ff */
[-C--:B------:R-:W-:Y:S01]  /*59f0*/  LEA.HI.X.SX32 R101, R44, R3.reuse, 0x1, P4 ;  /* 0x000000032c657211 */ /* 0x080fe200020f0eff */
[----:B------:R-:W-:Y:S01]  /*5a00*/  FMUL R62, R66, 1.4426950216293334961 ;  /* 0x3fb8aa3b423e7820 */ /* 0x000fe20000400000 */
[-C--:B------:R-:W-:Y:S01]  /*5a10*/  LEA.HI.X.SX32 R99, R45, R3.reuse, 0x1, P5 ;  /* 0x000000032d637211 */ /* 0x080fe200028f0eff */
[----:B------:R-:W-:Y:S01]  /*5a20*/  FFMA R67, R67, UR4, -R124 ;  /* 0x0000000443437c23 */ /* 0x000fe2000800087c */
[C---:B------:R-:W-:Y:S01]  /*5a30*/  IMAD R90, R95.reuse, 0x4c, RZ ;  /* 0x0000004c5f5a7824 */ /* 0x040fe200078e02ff */
[-C--:B------:R-:W-:Y:S01]  /*5a40*/  IADD3 R94, P4, PT, R38, R2.reuse, RZ ;  /* 0x00000002265e7210 */ /* 0x080fe20007f9e0ff */
[C---:B------:R-:W-:Y:S01]  /*5a50*/  IMAD R88, R95.reuse, 0x4e, RZ ;  /* 0x0000004e5f587824 */ /* 0x040fe200078e02ff */
[----:B------:R-:W-:Y:S01]  /*5a60*/  IADD3 R92, P5, PT, R92, R2, RZ ;  /* 0x000000025c5c7210 */ /* 0x000fe20007fbe0ff */
[----:B------:R-:W-:Y:S01]  /*5a70*/  IMAD R86, R95, 0x5a, RZ ;  /* 0x0000005a5f567824 */ /* 0x000fe200078e02ff */
[----:B------:R-:W1:Y:S01]  /*5a80*/  MUFU.EX2 R34, R34 ;  /* 0x0000002200227308 */ /* 0x000e620000000800 */
[----:B------:R-:W-:Y:S01]  /*5a90*/  F2FP.F16.F32.PACK_AB R15, R15, R84 ;  /* 0x000000540f0f723e */ /* 0x000fe200000000ff */
[C---:B------:R-:W-:Y:S01]  /*5aa0*/  IMAD R48, R95.reuse, 0x27, RZ ;  /* 0x000000275f307824 */ /* 0x040fe200078e02ff */
[----:B------:R-:W-:Y:S01]  /*5ab0*/  F2FP.F16.F32.PACK_AB R16, R16, R82 ;  /* 0x000000521010723e */ /* 0x000fe200000000ff */
[----:B------:R-:W-:Y:S01]  /*5ac0*/  IMAD R49, R95, 0x2d, RZ ;  /* 0x0000002d5f317824 */ /* 0x000fe200078e02ff */
[----:B------:R-:W-:Y:S01]  /*5ad0*/  F2FP.F16.F32.PACK_AB R19, R19, R78 ;  /* 0x0000004e1313723e */ /* 0x000fe200000000ff */
[----:B------:R-:W-:Y:S01]  /*5ae0*/  IMAD R84, R95, 0x5c, RZ ;  /* 0x0000005c5f547824 */ /* 0x000fe200078e02ff */
[----:B------:R-:W-:Y:S01]  /*5af0*/  F2FP.F16.F32.PACK_AB R21, R21, R76 ;  /* 0x0000004c1515723e */ /* 0x000fe200000000ff */
[----:B------:R-:W-:Y:S01]  /*5b00*/  IMAD R50, R95, 0x2f, RZ ;  /* 0x0000002f5f327824 */ /* 0x000fe200078e02ff */
[----:B------:R-:W-:Y:S01]  /*5b10*/  F2FP.F16.F32.PACK_AB R23, R23, R74 ;  /* 0x0000004a1717723e */ /* 0x000fe200000000ff */
[----:B------:R-:W-:Y:S01]  /*5b20*/  IMAD R82, R95, 0x5e, RZ ;  /* 0x0000005e5f527824 */ /* 0x000fe200078e02ff */
[----:B------:R-:W-:Y:S01]  /*5b30*/  LEA.HI.X.SX32 R97, R35, R3, 0x1, P6 ;  /* 0x0000000323617211 */ /* 0x000fe200030f0eff */
[----:B------:R-:W-:-:S02]  /*5b40*/  IMAD R51, R95, 0x35, RZ ;  /* 0x000000355f337824 */ /* 0x000fc400078e02ff */
[----:B------:R-:W-:Y:S01]  /*5b50*/  FMUL R35, R67, 1.4426950216293334961 ;  /* 0x3fb8aa3b43237820 */ /* 0x000fe20000400000 */
[----:B------:R-:W-:Y:S01]  /*5b60*/  IMAD R80, R95, 0x6a, RZ ;  /* 0x0000006a5f507824 */ /* 0x000fe200078e02ff */
[----:B------:R-:W-:Y:S01]  /*5b70*/  LEA.HI.X.SX32 R93, R47, R3, 0x1, P5 ;  /* 0x000000032f5d7211 */ /* 0x000fe200028f0eff */
[C---:B------:R-:W-:Y:S02]  /*5b80*/  IMAD R78, R95.reuse, 0x6c, RZ ;  /* 0x0000006c5f4e7824 */ /* 0x040fe400078e02ff */
[C---:B------:R-:W-:Y:S02]  /*5b90*/  IMAD R52, R95.reuse, 0x37, RZ ;  /* 0x000000375f347824 */ /* 0x040fe400078e02ff */
[C---:B------:R-:W-:Y:S02]  /*5ba0*/  IMAD R76, R95.reuse, 0x6e, RZ ;  /* 0x0000006e5f4c7824 */ /* 0x040fe400078e02ff */
[C---:B------:R-:W-:Y:S02]  /*5bb0*/  IMAD R74, R95.reuse, 0x78, RZ ;  /* 0x000000785f4a7824 */ /* 0x040fe400078e02ff */
[----:B------:R-:W-:-:S02]  /*5bc0*/  IMAD R55, R95, 0x3d, RZ ;  /* 0x0000003d5f377824 */ /* 0x000fc400078e02ff */
[C---:B------:R-:W-:Y:S02]  /*5bd0*/  IMAD R72, R95.reuse, 0x7a, RZ ;  /* 0x0000007a5f487824 */ /* 0x040fe400078e02ff */
[C---:B------:R-:W-:Y:S02]  /*5be0*/  IMAD R70, R95.reuse, 0x7c, RZ ;  /* 0x0000007c5f467824 */ /* 0x040fe400078e02ff */
[C---:B------:R-:W-:Y:S02]  /*5bf0*/  IMAD R68, R95.reuse, 0x7e, RZ ;  /* 0x0000007e5f447824 */ /* 0x040fe400078e02ff */
[----:B------:R-:W-:Y:S01]  /*5c00*/  IMAD R54, R95, 0x3f, RZ ;  /* 0x0000003f5f367824 */ /* 0x000fe200078e02ff */
[----:B------:R-:W-:Y:S01]  /*5c10*/  LEA.HI.X.SX32 R95, R46, R3, 0x1, P4 ;  /* 0x000000032e5f7211 */ /* 0x000fe200020f0eff */
[----:B----4-:R-:W-:Y:S01]  /*5c20*/  IMAD R83, R83, 0x26, RZ ;  /* 0x0000002653537824 */ /* 0x010fe200078e02ff */
[-C--:B------:R-:W-:Y:S01]  /*5c30*/  IADD3 R90, P6, PT, R90, R2.reuse, RZ ;  /* 0x000000025a5a7210 */ /* 0x080fe20007fde0ff */
[----:B------:R-:W2:Y:S01]  /*5c40*/  MUFU.EX2 R62, R62 ;  /* 0x0000003e003e7308 */ /* 0x000ea20000000800 */
[----:B------:R-:W-:-:S02]  /*5c50*/  IADD3 R88, P4, PT, R88, R2, RZ ;  /* 0x0000000258587210 */ /* 0x000fc40007f9e0ff */
[-C--:B------:R-:W-:Y:S02]  /*5c60*/  IADD3 R86, P5, PT, R86, R2.reuse, RZ ;  /* 0x0000000256567210 */ /* 0x080fe40007fbe0ff */
[-C--:B------:R-:W-:Y:S02]  /*5c70*/  LEA.HI.X.SX32 R91, R83, R3.reuse, 0x1, P6 ;  /* 0x00000003535b7211 */ /* 0x080fe400030f0eff */
[-C--:B------:R-:W-:Y:S01]  /*5c80*/  LEA.HI.X.SX32 R89, R48, R3.reuse, 0x1, P4 ;  /* 0x0000000330597211 */ /* 0x080fe200020f0eff */
[----:B------:R-:W3:Y:S01]  /*5c90*/  MUFU.EX2 R35, R35 ;  /* 0x0000002300237308 */ /* 0x000ee20000000800 */
[----:B------:R-:W-:Y:S02]  /*5ca0*/  LEA.HI.X.SX32 R87, R49, R3, 0x1, P5 ;  /* 0x0000000331577211 */ /* 0x000fe400028f0eff */
[-C--:B------:R-:W-:Y:S02]  /*5cb0*/  IADD3 R84, P6, PT, R84, R2.reuse, RZ ;  /* 0x0000000254547210 */ /* 0x080fe40007fde0ff */
[----:B------:R-:W-:-:S02]  /*5cc0*/  IADD3 R82, P4, PT, R82, R2, RZ ;  /* 0x0000000252527210 */ /* 0x000fc40007f9e0ff */
[----:B------:R-:W-:Y:S01]  /*5cd0*/  IADD3 R80, P5, PT, R80, R2, RZ ;  /* 0x0000000250507210 */ /* 0x000fe20007fbe0ff */
[----:B------:R-:W-:Y:S01]  /*5ce0*/  IMAD R73, R73, 0x36, RZ ;  /* 0x0000003649497824 */ /* 0x000fe200078e02ff */
[----:B------:R-:W-:Y:S01]  /*5cf0*/  F2FP.F16.F32.PACK_AB R14, R14, R85 ;  /* 0x000000550e0e723e */ /* 0x000fe200000000ff */
[----:B0-----:R-:W-:Y:S01]  /*5d00*/  FADD R61, R63, R61 ;  /* 0x0000003d3f3d7221 */ /* 0x001fe20000000000 */
[----:B------:R-:W-:Y:S02]  /*5d10*/  F2FP.F16.F32.PACK_AB R17, R17, R81 ;  /* 0x000000511111723e */ /* 0x000fe400000000ff */
[-C--:B------:R-:W-:Y:S02]  /*5d20*/  LEA.HI.X.SX32 R85, R36, R3.reuse, 0x1, P6 ;  /* 0x0000000324557211 */ /* 0x080fe400030f0eff */
[-C--:B------:R-:W-:Y:S02]  /*5d30*/  LEA.HI.X.SX32 R83, R50, R3.reuse, 0x1, P4 ;  /* 0x0000000332537211 */ /* 0x080fe400020f0eff */
[----:B------:R-:W-:-:S02]  /*5d40*/  LEA.HI.X.SX32 R81, R51, R3, 0x1, P5 ;  /* 0x0000000333517211 */ /* 0x000fc400028f0eff */
[-C--:B------:R-:W-:Y:S02]  /*5d50*/  IADD3 R78, P6, PT, R78, R2.reuse, RZ ;  /* 0x000000024e4e7210 */ /* 0x080fe40007fde0ff */
[-C--:B------:R-:W-:Y:S02]  /*5d60*/  IADD3 R76, P4, PT, R76, R2.reuse, RZ ;  /* 0x000000024c4c7210 */ /* 0x080fe40007f9e0ff */
[----:B------:R-:W-:Y:S01]  /*5d70*/  IADD3 R74, P5, PT, R74, R2, RZ ;  /* 0x000000024a4a7210 */ /* 0x000fe20007fbe0ff */
[----:B-1----:R-:W-:Y:S01]  /*5d80*/  FADD R61, R34, R61 ;  /* 0x0000003d223d7221 */ /* 0x002fe20000000000 */
[----:B------:R-:W-:Y:S02]  /*5d90*/  F2FP.F16.F32.PACK_AB R18, R18, R79 ;  /* 0x0000004f1212723e */ /* 0x000fe400000000ff */
[----:B------:R-:W-:Y:S02]  /*5da0*/  F2FP.F16.F32.PACK_AB R20, R20, R77 ;  /* 0x0000004d1414723e */ /* 0x000fe400000000ff */
[----:B------:R-:W-:-:S02]  /*5db0*/  F2FP.F16.F32.PACK_AB R22, R22, R75 ;  /* 0x0000004b1616723e */ /* 0x000fc400000000ff */
[-C--:B------:R-:W-:Y:S02]  /*5dc0*/  LEA.HI.X.SX32 R79, R73, R3.reuse, 0x1, P6 ;  /* 0x00000003494f7211 */ /* 0x080fe400030f0eff */
[-C--:B------:R-:W-:Y:S02]  /*5dd0*/  LEA.HI.X.SX32 R77, R52, R3.reuse, 0x1, P4 ;  /* 0x00000003344d7211 */ /* 0x080fe400020f0eff */
[-C--:B------:R-:W-:Y:S02]  /*5de0*/  LEA.HI.X.SX32 R75, R37, R3.reuse, 0x1, P5 ;  /* 0x00000003254b7211 */ /* 0x080fe400028f0eff */
[-C--:B------:R-:W-:Y:S02]  /*5df0*/  IADD3 R72, P6, PT, R72, R2.reuse, RZ ;  /* 0x0000000248487210 */ /* 0x080fe40007fde0ff */
[-C--:B------:R-:W-:Y:S02]  /*5e00*/  IADD3 R70, P4, PT, R70, R2.reuse, RZ ;  /* 0x0000000246467210 */ /* 0x080fe40007f9e0ff */
[----:B------:R-:W-:Y:S01]  /*5e10*/  IADD3 R68, P5, PT, R68, R2, RZ ;  /* 0x0000000244447210 */ /* 0x000fe20007fbe0ff */
[----:B--2---:R-:W-:Y:S01]  /*5e20*/  FADD R61, R62, R61 ;  /* 0x0000003d3e3d7221 */ /* 0x004fe20000000000 */
[----:B------:R-:W-:-:S02]  /*5e30*/  LEA.HI.X.SX32 R73, R55, R3, 0x1, P6 ;  /* 0x0000000337497211 */ /* 0x000fc400030f0eff */
[-C--:B------:R-:W-:Y:S02]  /*5e40*/  LEA.HI.X.SX32 R71, R38, R3.reuse, 0x1, P4 ;  /* 0x0000000326477211 */ /* 0x080fe400020f0eff */
[----:B------:R-:W-:Y:S01]  /*5e50*/  LEA.HI.X.SX32 R69, R54, R3, 0x1, P5 ;  /* 0x0000000336457211 */ /* 0x000fe200028f0eff */
[----:B---3--:R-:W-:Y:S01]  /*5e60*/  FADD R61, R35, R61 ;  /* 0x0000003d233d7221 */ /* 0x008fe20000000000 */
[----:B------:R-:W-:Y:S02]  /*5e70*/  PRMT R58, RZ, 0x7610, R58 ;  /* 0x00007610ff3a7816 */ /* 0x000fe4000000003a */
[----:B------:R-:W-:Y:S02]  /*5e80*/  PRMT R60, RZ, 0x7610, R60 ;  /* 0x00007610ff3c7816 */ /* 0x000fe4000000003c */
[----:B------:R-:W-:Y:S02]  /*5e90*/  PRMT R59, RZ, 0x7610, R59 ;  /* 0x00007610ff3b7816 */ /* 0x000fe4000000003b */
[----:B------:R-:W-:Y:S01]  /*5ea0*/  PRMT R53, RZ, 0x7610, R53 ;  /* 0x00007610ff357816 */ /* 0x000fe20000000035 */
[----:B------:R0:W5:Y:S01]  /*5eb0*/  @P2 LDG.E.U16 R58, desc[UR28][R74.64] ;  /* 0x0000001c4a3a2981 */ /* 0x000162000c1e1500 */
[----:B------:R-:W-:-:S02]  /*5ec0*/  PRMT R50, RZ, 0x7610, R50 ;  /* 0x00007610ff327816 */ /* 0x000fc40000000032 */
[----:B------:R-:W-:Y:S01]  /*5ed0*/  PRMT R47, RZ, 0x7610, R47 ;  /* 0x00007610ff2f7816 */ /* 0x000fe2000000002f */
[----:B------:R0:W5:Y:S01]  /*5ee0*/  @P2 LDG.E.U16 R60, desc[UR28][R116.64] ;  /* 0x0000001c743c2981 */ /* 0x000162000c1e1500 */
[----:B------:R-:W-:Y:S02]  /*5ef0*/  PRMT R44, RZ, 0x7610, R44 ;  /* 0x00007610ff2c7816 */ /* 0x000fe4000000002c */
[----:B------:R-:W-:Y:S01]  /*5f00*/  PRMT R41, RZ, 0x7610, R41 ;  /* 0x00007610ff297816 */ /* 0x000fe20000000029 */
[----:B------:R0:W5:Y:S01]  /*5f10*/  @P2 LDG.E.U16 R59, desc[UR28][R110.64] ;  /* 0x0000001c6e3b2981 */ /* 0x000162000c1e1500 */
        /* <DEDUP_REMOVED lines=25> */
[----:B------:R-:W-:Y:S01]  /*60b0*/  F2FP.F16.F32.PACK_AB R35, R35, R62 ;  /* 0x0000003e2323723e */ /* 0x000fe200000000ff */
[----:B------:R0:W5:Y:S01]  /*60c0*/  @P2 LDG.E.U16 R52, desc[UR28][R102.64] ;  /* 0x0000001c66342981 */ /* 0x000162000c1e1500 */
[----:B------:R-:W-:-:S03]  /*60d0*/  F2FP.F16.F32.PACK_AB R34, R34, R63 ;  /* 0x0000003f2222723e */ /* 0x000fc600000000ff */
[----:B------:R0:W5:Y:S04]  /*60e0*/  @P2 LDG.E.U16 R49, desc[UR28][R96.64] ;  /* 0x0000001c60312981 */ /* 0x000168000c1e1500 */
        /* <DEDUP_REMOVED lines=12> */
[----:B------:R0:W1:Y:S01]  /*61b0*/  SHFL.BFLY PT, R62, R61, 0x10, 0x1f ;  /* 0x0e001f003d3e7f89 */ /* 0x00006200000e0000 */
[----:B------:R-:W-:Y:S05]  /*61c0*/  @!P2 BRA `(.L_x_9) ;  /* 0x000000000008a947 */ /* 0x000fea0003800000 */
[----:B------:R2:W-:Y:S01]  /*61d0*/  STTM.16dp32bit_t0_t15.x32 tmem[UR12+0x40], R4 ;  /* 0x00004004000079ed */ /* 0x0005e20008a8000c */
[----:B------:R2:W-:Y:S02]  /*61e0*/  STTM.16dp32bit_t16_t31.x32 tmem[UR12+0x60], R4 ;  /* 0x00006004000079ed */ /* 0x0005e40008aa000c */
.L_x_9:
[C---:B--2---:R-:W-:Y:S01]  /*61f0*/  LOP3.LUT R5, R0.reuse, 0x50, RZ, 0x3c, !PT ;  /* 0x0000005000057812 */ /* 0x044fe200078e3cff */
[----:B-----5:R-:W-:Y:S01]  /*6200*/  STS.U16 [R252+UR14+0x1e00], R58 ;  /* 0x001e003afc007988 */ /* 0x020fe2000800040e */
[C---:B------:R-:W-:Y:S01]  /*6210*/  LOP3.LUT R4, R0.reuse, 0x60, RZ, 0x3c, !PT ;  /* 0x0000006000047812 */ /* 0x040fe200078e3cff */
[----:B------:R-:W-:Y:S02]  /*6220*/  UIADD3 UR4, UPT, UPT, UR7, -0x80, URZ ;  /* 0xffffff8007047890 */ /* 0x000fe4000fffe0ff */
[----:B------:R-:W-:Y:S04]  /*6230*/  STS.U16 [R5+UR14+0x280], R60 ;  /* 0x0002803c05007988 */ /* 0x000fe8000800040e */
[----:B------:R-:W-:Y:S04]  /*6240*/  STS.U16 [R5+UR14+0x680], R59 ;  /* 0x0006803b05007988 */ /* 0x000fe8000800040e */
[----:B------:R-:W-:Y:S04]  /*6250*/  STS.U16 [R5+UR14+0xa80], R53 ;  /* 0x000a803505007988 */ /* 0x000fe8000800040e */
[----:B------:R-:W-:Y:S04]  /*6260*/  STS.U16 [R5+UR14+0xe80], R50 ;  /* 0x000e803205007988 */ /* 0x000fe8000800040e */
[----:B------:R-:W-:Y:S04]  /*6270*/  STS.U16 [R5+UR14+0x1280], R47 ;  /* 0x0012802f05007988 */ /* 0x000fe8000800040e */
[----:B------:R-:W-:Y:S04]  /*6280*/  STS.U16 [R5+UR14+0x1680], R44 ;  /* 0x0016802c05007988 */ /* 0x000fe8000800040e */
[----:B------:R-:W-:Y:S04]  /*6290*/  STS.U16 [R5+UR14+0x1a80], R41 ;  /* 0x001a802905007988 */ /* 0x000fe8000800040e */
[----:B------:R2:W-:Y:S04]  /*62a0*/  STS.U16 [R5+UR14+0x1e80], R38 ;  /* 0x001e802605007988 */ /* 0x0005e8000800040e */
[----:B------:R-:W-:Y:S04]  /*62b0*/  STS.U16 [R4+UR14+0x300], R57 ;  /* 0x0003003904007988 */ /* 0x000fe8000800040e */
[----:B------:R-:W-:Y:S01]  /*62c0*/  STS.U16 [R4+UR14+0x700], R55 ;  /* 0x0007003704007988 */ /* 0x000fe2000800040e */
[----:B--2---:R-:W-:-:S03]  /*62d0*/  LOP3.LUT R5, R0, 0x70, RZ, 0x3c, !PT ;  /* 0x0000007000057812 */ /* 0x004fc600078e3cff */
        /* <DEDUP_REMOVED lines=8> */
[----:B--2---:R-:W-:-:S03]  /*6360*/  FADD R4, -R124, -INF ;  /* 0xff8000007c047421 */ /* 0x004fc60000000100 */
[----:B------:R-:W-:Y:S01]  /*6370*/  STS.U16 [R5+UR14+0xb80], R51 ;  /* 0x000b803305007988 */ /* 0x000fe2000800040e */
[----:B------:R-:W-:-:S03]  /*6380*/  FMUL R4, R4, 1.4426950216293334961 ;  /* 0x3fb8aa3b04047820 */ /* 0x000fc60000400000 */
[----:B------:R-:W-:Y:S04]  /*6390*/  STS.U16 [R5+UR14+0xf80], R48 ;  /* 0x000f803005007988 */ /* 0x000fe8000800040e */
[----:B------:R-:W-:Y:S04]  /*63a0*/  STS.U16 [R5+UR14+0x1380], R45 ;  /* 0x0013802d05007988 */ /* 0x000fe8000800040e */
[----:B------:R-:W-:Y:S04]  /*63b0*/  STS.U16 [R5+UR14+0x1780], R42 ;  /* 0x0017802a05007988 */ /* 0x000fe8000800040e */
[----:B------:R-:W-:Y:S04]  /*63c0*/  STS.U16 [R5+UR14+0x1b80], R39 ;  /* 0x001b802705007988 */ /* 0x000fe8000800040e */
[----:B------:R2:W-:Y:S01]  /*63d0*/  STS.U16 [R5+UR14+0x1f80], R36 ;  /* 0x001f802405007988 */ /* 0x0005e2000800040e */
[----:B------:R-:W3:Y:S01]  /*63e0*/  FENCE.VIEW.ASYNC.T ;  /* 0x00000000000073c6 */ /* 0x000ee20000000200 */
[----:B--2---:R2:W4:Y:S01]  /*63f0*/  MUFU.EX2 R36, R4 ;  /* 0x0000000400247308 */ /* 0x0045220000000800 */
[----:B---3--:R-:W-:Y:S06]  /*6400*/  BAR.SYNC.DEFER_BLOCKING 0x0 ;  /* 0x0000000000007b1d */ /* 0x008fec0000010000 */
[----:B--2---:R-:W2:Y:S01]  /*6410*/  LDTM.16dp32bit_t0_t15.x32 R4, tmem[UR12] ;  /* 0x0000000c000479ee */ /* 0x004ea20008a80000 */
[----:B------:R-:W3:Y:S01]  /*6420*/  LDTM.16dp32bit_t16_t31.x32 R4, tmem[UR12+0x20] ;  /* 0x0000200c000479ee */ /* 0x000ee20008aa0000 */
[----:B------:R-:W-:Y:S01]  /*6430*/  NOP ;  /* 0x0000000000007918 */ /* 0x000fe20000000000 */
[----:B------:R-:W-:Y:S05]  /*6440*/  @!P2 BRA `(.L_x_10) ;  /* 0x000000000088a947 */ /* 0x000fea0003800000 */
[C---:B--234-:R-:W-:Y:S01]  /*6450*/  FMUL R4, R36.reuse, R4 ;  /* 0x0000000424047220 */ /* 0x05cfe20000400000 */
[C---:B------:R-:W-:Y:S01]  /*6460*/  FMUL R5, R36.reuse, R5 ;  /* 0x0000000524057220 */ /* 0x040fe20000400000 */
        /* <DEDUP_REMOVED lines=29> */
[----:B------:R-:W-:-:S04]  /*6640*/  FMUL R35, R36, R35 ;  /* 0x0000002324237220 */ /* 0x000fc80000400000 */
[----:B------:R2:W-:Y:S01]  /*6650*/  STTM.16dp32bit_t0_t15.x32 tmem[UR12], R4 ;  /* 0x00000004000079ed */ /* 0x0005e20008a8000c */
[----:B------:R2:W-:Y:S02]  /*6660*/  STTM.16dp32bit_t16_t31.x32 tmem[UR12+0x20], R4 ;  /* 0x00002004000079ed */ /* 0x0005e40008aa000c */
.L_x_10:
[----:B---3--:R-:W3:Y:S02]  /*6670*/  FENCE.VIEW.ASYNC.T ;  /* 0x00000000000073c6 */ /* 0x008ee40000000200 */
[----:B---3--:R-:W-:Y:S01]  /*6680*/  BAR.SYNC.DEFER_BLOCKING 0x0 ;  /* 0x0000000000007b1d */ /* 0x008fe20000010000 */
[----:B01----:R-:W-:Y:S01]  /*6690*/  FADD R61, R61, R62 ;  /* 0x0000003e3d3d7221 */ /* 0x003fe20000000000 */
[----:B------:R-:W-:Y:S02]  /*66a0*/  UISETP.GE.AND UP1, UPT, UR4, 0x1, UPT ;  /* 0x000000010400788c */ /* 0x000fe4000bf26270 */
[----:B------:R-:W-:Y:S01]  /*66b0*/  UIADD3 UR20, UPT, UPT, UR13, 0x40, URZ ;  /* 0x000000400d147890 */ /* 0x000fe2000fffe0ff */
[----:B----4-:R-:W-:Y:S01]  /*66c0*/  FADD R36, R36, R61 ;  /* 0x0000003d24247221 */ /* 0x010fe20000000000 */
[----:B------:R0:W-:Y:S06]  /*66d0*/  MEMBAR.ALL.CTA ;  /* 0x0000000000007992 */ /* 0x0001ec0000008000 */
[----:B0-----:R-:W0:Y:S02]  /*66e0*/  FENCE.VIEW.ASYNC.S ;  /* 0x00000000000073c6 */ /* 0x001e240000000000 */
[----:B0-----:R-:W-:Y:S06]  /*66f0*/  BAR.SYNC.DEFER_BLOCKING 0x0 ;  /* 0x0000000000007b1d */ /* 0x001fec0000010000 */
[----:B------:R-:W-:Y:S05]  /*6700*/  @!P3 BRA `(.L_x_11) ;  /* 0x0000000000c8b947 */ /* 0x000fea0003800000 */
[----:B------:R-:W-:Y:S01]  /*6710*/  USHF.R.U32.HI UR18, URZ, 0x4, UR14 ;  /* 0x00000004ff127899 */ /* 0x000fe2000801160e */
[----:B------:R-:W-:Y:S01]  /*6720*/  UMOV UR4, URZ ;  /* 0x000000ff00047c82 */ /* 0x000fe20008000000 */
[----:B------:R-:W-:Y:S02]  /*6730*/  UIADD3 UR7, UPT, UPT, UR13, 0x48, URZ ;  /* 0x000000480d077890 */ /* 0x000fe4000fffe0ff */
[----:B------:R-:W-:Y:S02]  /*6740*/  USGXT.U32 UR18, UR18, 0xe ;  /* 0x0000000e1212789a */ /* 0x000fe40008000000 */
[----:B------:R-:W-:Y:S02]  /*6750*/  UIADD3 UR8, UPT, UPT, UR13, 0x50, URZ ;  /* 0x000000500d087890 */ /* 0x000fe4000fffe0ff */
[----:B------:R-:W-:Y:S02]  /*6760*/  UIADD3 UR38, UP2, UPT, UR18, 0x2, URZ ;  /* 0x0000000212267890 */ /* 0x000fe4000ff5e0ff */
[----:B------:R-:W-:-:S02]  /*6770*/  UIADD3 UR40, UPT, UPT, UR13, 0x58, URZ ;  /* 0x000000580d287890 */ /* 0x000fc4000fffe0ff */
[----:B------:R-:W-:Y:S02]  /*6780*/  UIADD3.X UR39, UPT, UPT, UR4, 0x40004040, URZ, UP2, !UPT ;  /* 0x4000404004277890 */ /* 0x000fe400097fe4ff */
[----:B------:R-:W-:Y:S02]  /*6790*/  UIADD3 UR52, UP2, UPT, UR38, 0x2, URZ ;  /* 0x0000000226347890 */ /* 0x000fe4000ff5e0ff */
[----:B------:R-:W-:Y:S02]  /*67a0*/  UIADD3 UR54, UP3, UPT, UR38, 0x4, URZ ;  /* 0x0000000426367890 */ /* 0x000fe4000ff7e0ff */
[----:B------:R-:W-:Y:S02]  /*67b0*/  UIADD3.X UR53, UPT, UPT, UR39, URZ, URZ, UP2, !UPT ;  /* 0x000000ff27357290 */ /* 0x000fe400097fe4ff */
[----:B------:R-:W-:Y:S02]  /*67c0*/  UIADD3.X UR55, UPT, UPT, UR39, URZ, URZ, UP3, !UPT ;  /* 0x000000ff27377290 */ /* 0x000fe40009ffe4ff */
[----:B------:R-:W-:Y:S01]  /*67d0*/  UIADD3 UR41, UPT, UPT, UR13, 0x60, URZ ;  /* 0x000000600d297890 */ /* 0x000fe2000fffe0ff */
[----:B------:R-:W-:Y:S01]  /*67e0*/  UMOV UR4, UR11 ;  /* 0x0000000b00047c82 */ /* 0x000fe20008000000 */
[----:B------:R-:W-:Y:S01]  /*67f0*/  UMOV UR5, URZ ;  /* 0x000000ff00057c82 */ /* 0x000fe20008000000 */
[----:B------:R-:W-:-:S02]  /*6800*/  UIADD3.64 UR42, UPT, UPT, UR38, 0x1fe, URZ ;  /* 0x000001fe262a7897 */ /* 0x000fc4000fffe0ff */
[----:B------:R-:W-:Y:S02]  /*6810*/  UIADD3 UR46, UPT, UPT, UR13, 0x68, URZ ;  /* 0x000000680d2e7890 */ /* 0x000fe4000fffe0ff */
[----:B------:R-:W-:Y:S02]  /*6820*/  UIADD3.64 UR44, UPT, UPT, UR38, 0x200, URZ ;  /* 0x00000200262c7897 */ /* 0x000fe4000fffe0ff */
[----:B------:R-:W-:Y:S01]  /*6830*/  UIADD3 UR47, UPT, UPT, UR13, 0x70, URZ ;  /* 0x000000700d2f7890 */ /* 0x000fe2000fffe0ff */
[----:B------:R-:W-:Y:S01]  /*6840*/  UMOV UR51, UR4 ;  /* 0x0000000400337c82 */ /* 0x000fe20008000000 */
[----:B------:R-:W-:Y:S01]  /*6850*/  UIADD3.64 UR48, UPT, UPT, UR38, 0x202, URZ ;  /* 0x0000020226307897 */ /* 0x000fe2000fffe0ff */
[----:B------:R-:W-:Y:S01]  /*6860*/  UMOV UR16, 0x0 ;  /* 0x0000000000107882 */ /* 0x000fe20000000000 */
[----:B------:R-:W-:Y:S01]  /*6870*/  UMOV UR17, 0x4100010 ;  /* 0x0410001000117882 */ /* 0x000fe20000000000 */
[----:B------:R-:W-:Y:S01]  /*6880*/  UIADD3 UR50, UPT, UPT, UR13, 0x78, URZ ;  /* 0x000000780d327890 */ /* 0x000fe2000fffe0ff */
[----:B------:R-:W-:Y:S01]  /*6890*/  UMOV UR19, 0x40004040 ;  /* 0x4000404000137882 */ /* 0x000fe20000000000 */
[----:B------:R-:W-:Y:S01]  /*68a0*/  UIADD3.64 UR4, UPT, UPT, UR38, 0x204, URZ ;  /* 0x0000020426047897 */ /* 0x000fe2000fffe0ff */
[----:B------:R0:W-:Y:S01]  /*68b0*/  UTCHMMA tmem[UR20], gdesc[UR18], tmem[UR13], tmem[UR16], idesc[UR17], UPT ;  /* 0x00ff1012140079ea */ /* 0x0001e2000b80000d */
[----:B------:R-:W-:Y:S01]  /*68c0*/  UMOV UR22, 0x0 ;  /* 0x0000000000167882 */ /* 0x000fe20000000000 */
[----:B------:R-:W-:Y:S01]  /*68d0*/  UMOV UR23, 0x4100010 ;  /* 0x0410001000177882 */ /* 0x000fe20000000000 */
[----:B------:R-:W-:Y:S01]  /*68e0*/  UMOV UR32, 0x0 ;  /* 0x0000000000207882 */ /* 0x000fe20000000000 */
[----:B------:R-:W-:Y:S01]  /*68f0*/  UMOV UR33, 0x4100010 ;  /* 0x0410001000217882 */ /* 0x000fe20000000000 */
[----:B------:R-:W-:Y:S01]  /*6900*/  UMOV UR30, 0x0 ;  /* 0x00000000001e7882 */ /* 0x000fe20000000000 */
[----:B------:R-:W-:Y:S01]  /*6910*/  UMOV UR31, 0x4100010 ;  /* 0x04100010001f7882 */ /* 0x000fe20000000000 */
[----:B------:R0:W-:Y:S01]  /*6920*/  UTCHMMA tmem[UR7], gdesc[UR38], tmem[UR13], tmem[UR22], idesc[UR23], UPT ;  /* 0x00ff1626070079ea */ /* 0x0001e2000b80000d */
        /* <DEDUP_REMOVED lines=12> */
[----:B------:R0:W-:Y:S01]  /*69f0*/  UTCHMMA tmem[UR47], gdesc[UR48], tmem[UR13], tmem[UR36], idesc[UR37], UPT ;  /* 0x00ff24302f0079ea */ /* 0x0001e2000b80000d */
[----:B------:R0:W-:Y:S01]  /*6a00*/  UTCHMMA tmem[UR50], gdesc[UR4], tmem[UR13], tmem[UR34], idesc[UR35], UPT ;  /* 0x00ff2204320079ea */ /* 0x0001e2000b80000d */
[----:B------:R0:W-:Y:S01]  /*6a10*/  UTCBAR [UR51], URZ ;  /* 0x000000ff330073e9 */ /* 0x0001e200080000ff */
[----:B------:R-:W-:Y:S01]  /*6a20*/  NOP ;  /* 0x0000000000007918 */ /* 0x000fe20000000000 */
.L_x_11:
[----:B------:R-:W-:Y:S01]  /*6a30*/  FSEL R124, R124, -INF , P2 ;  /* 0xff8000007c7c7808 */ /* 0x000fe20001000000 */
[----:B0-----:R-:W-:Y:S01]  /*6a40*/  UMOV UR7, URZ ;  /* 0x000000ff00077c82 */ /* 0x001fe20008000000 */
[----:B------:R-:W-:Y:S01]  /*6a50*/  FSEL R154, R36, 1, P2 ;  /* 0x3f800000249a7808 */ /* 0x000fe20001000000 */
[----:B------:R-:W-:Y:S06]  /*6a60*/  BRA.U !UP1, `(.L_x_12) ;  /* 0x0000003d09d87547 */ /* 0x000fec000b800000 */
[----:B------:R-:W-:Y:S01]  /*6a70*/  UIADD3 UR8, UPT, UPT, UR14, 0xc000, URZ ;  /* 0x0000c0000e087890 */ /* 0x000fe2000fffe0ff */
[----:B------:R-:W-:Y:S01]  /*6a80*/  HFMA2 R219, -RZ, RZ, 0, 0 ;  /* 0x00000000ffdb7431 */ /* 0x000fe200000001ff */
[----:B------:R-:W-:Y:S01]  /*6a90*/  USHF.R.U32.HI UR24, URZ, 0x4, UR6 ;  /* 0x00000004ff187899 */ /* 0x000fe20008011606 */
[----:B------:R-:W-:Y:S01]  /*6aa0*/  SHF.L.U32 R125, R125, 0x7, RZ ;  /* 0x000000077d7d7819 */ /* 0x000fe200000006ff */
[----:B------:R-:W-:Y:S01]  /*6ab0*/  UIADD3 UR7, UPT, UPT, UR14, 0x8000, URZ ;  /* 0x000080000e077890 */ /* 0x000fe2000fffe0ff */
[----:B------:R-:W-:Y:S01]  /*6ac0*/  MOV R218, R124 ;  /* 0x0000007c00da7202 */ /* 0x000fe20000000f00 */
[----:B------:R-:W-:Y:S02]  /*6ad0*/  USHF.R.U32.HI UR8, URZ, 0x4, UR8 ;  /* 0x00000004ff087899 */ /* 0x000fe40008011608 */
[----:B------:R-:W-:Y:S02]  /*6ae0*/  USGXT.U32 UR24, UR24, 0xe ;  /* 0x0000000e1818789a */ /* 0x000fe40008000000 */
[----:B------:R-:W-:-:S02]  /*6af0*/  USHF.R.U32.HI UR7, URZ, 0x4, UR7 ;  /* 0x00000004ff077899 */ /* 0x000fc40008011607 */
[----:B------:R-:W-:Y:S02]  /*6b00*/  USGXT.U32 UR26, UR8, 0xe ;  /* 0x0000000e081a789a */ /* 0x000fe40008000000 */
[----:B------:R-:W-:Y:S02]  /*6b10*/  UIADD3 UR16, UP2, UPT, UR24, 0x2, URZ ;  /* 0x0000000218107890 */ /* 0x000fe4000ff5e0ff */
[----:B------:R-:W-:Y:S01]  /*6b20*/  USGXT.U32 UR22, UR7, 0xe ;  /* 0x0000000e0716789a */ /* 0x000fe20008000000 */
[----:B------:R-:W-:Y:S01]  /*6b30*/  UMOV UR4, URZ ;  /* 0x000000ff00047c82 */ /* 0x000fe20008000000 */
[----:B------:R-:W-:Y:S02]  /*6b40*/  USHF.L.U32 UR9, UR9, 0x7, URZ ;  /* 0x0000000709097899 */ /* 0x000fe400080006ff */
[----:B------:R-:W-:Y:S02]  /*6b50*/  UIADD3 UR18, UP3, UPT, UR26, 0x80, URZ ;  /* 0x000000801a127890 */ /* 0x000fe4000ff7e0ff */
[----:B------:R-:W-:-:S02]  /*6b60*/  UIADD3.X UR17, UPT, UPT, UR4, 0x40004040, URZ, UP2, !UPT ;  /* 0x4000404004117890 */ /* 0x000fc400097fe4ff */
[----:B------:R-:W-:Y:S01]  /*6b70*/  UIADD3 UR30, UP2, UPT, UR22, 0x2, URZ ;  /* 0x00000002161e7890 */ /* 0x000fe2000ff5e0ff */
[----:B------:R-:W-:Y:S01]  /*6b80*/  MOV R155, UR9 ;  /* 0x00000009009b7c02 */ /* 0x000fe20008000f00 */
[----:B------:R-:W-:Y:S01]  /*6b90*/  UMOV UR6, URZ ;  /* 0x000000ff00067c82 */ /* 0x000fe20008000000 */
[----:B------:R-:W-:Y:S01]  /*6ba0*/  UMOV UR5, URZ ;  /* 0x000000ff00057c82 */ /* 0x000fe20008000000 */
[----:B------:R-:W-:Y:S02]  /*6bb0*/  UIADD3.X UR19, UPT, UPT, UR6, 0x40004040, URZ, UP3, !UPT ;  /* 0x4000404006137890 */ /* 0x000fe40009ffe4ff */
[----:B------:R-:W-:Y:S02]  /*6bc0*/  UIADD3 UR32, UP3, UPT, UR18, 0x80, URZ ;  /* 0x0000008012207890 */ /* 0x000fe4000ff7e0ff */
[----:B------:R-:W-:Y:S02]  /*6bd0*/  UIADD3 UR34, UP4, UPT, UR18, 0x100, URZ ;  /* 0x0000010012227890 */ /* 0x000fe4000ff9e0ff */
[----:B------:R-:W-:-:S02]  /*6be0*/  UIADD3.X UR31, UPT, UPT, UR5, 0x40004040, URZ, UP2, !UPT ;  /* 0x40004040051f7890 */ /* 0x000fc400097fe4ff */
[----:B------:R-:W-:Y:S01]  /*6bf0*/  UISETP.NE.U32.AND UP1, UPT, UR21, URZ, UPT ;  /* 0x000000ff1500728c */ /* 0x000fe2000bf25070 */
[----:B------:R-:W0:Y:S01]  /*6c00*/  LDCU UR27, c[0x0][0x3f0] ;  /* 0x00007e00ff1b77ac */ /* 0x000e220008000800 */
[----:B------:R-:W1:Y:S01]  /*6c10*/  LDCU UR66, c[0x0][0x3a8] ;  /* 0x00007500ff4277ac */ /* 0x000e620008000800 */
[----:B------:R-:W-:Y:S02]  /*6c20*/  UIADD3.X UR33, UPT, UPT, UR19, URZ, URZ, UP3, !UPT ;  /* 0x000000ff13217290 */ /* 0x000fe40009ffe4ff */
[----:B------:R-:W-:Y:S02]  /*6c30*/  UIADD3.64 UR36, UPT, UPT, UR16, 0x2, URZ ;  /* 0x0000000210247897 */ /* 0x000fe4000fffe0ff */
[----:B------:R-:W-:Y:S02]  /*6c40*/  UIADD3.X UR35, UPT, UPT, UR19, URZ, URZ, UP4, !UPT ;  /* 0x000000ff13237290 */ /* 0x000fe4000a7fe4ff */
[----:B------:R-:W-:Y:S02]  /*6c50*/  UIADD3.64 UR38, UPT, UPT, UR16, 0x4, URZ ;  /* 0x0000000410267897 */ /* 0x000fe4000fffe0ff */
[----:B------:R-:W-:-:S02]  /*6c60*/  UIADD3.64 UR40, UPT, UPT, UR30, 0x2, URZ ;  /* 0x000000021e287897 */ /* 0x000fc4000fffe0ff */
[----:B------:R-:W-:Y:S02]  /*6c70*/  UIADD3.64 UR42, UPT, UPT, UR30, 0x4, URZ ;  /* 0x000000041e2a7897 */ /* 0x000fe4000fffe0ff */
[----:B------:R-:W-:Y:S02]  /*6c80*/  UIADD3.64 UR44, UPT, UPT, UR30, 0x1fe, URZ ;  /* 0x000001fe1e2c7897 */ /* 0x000fe4000fffe0ff */
[----:B------:R-:W-:Y:S02]  /*6c90*/  UIADD3.64 UR46, UPT, UPT, UR30, 0x200, URZ ;  /* 0x000002001e2e7897 */ /* 0x000fe4000fffe0ff */
[----:B------:R-:W-:Y:S02]  /*6ca0*/  UIADD3.64 UR48, UPT, UPT, UR30, 0x202, URZ ;  /* 0x000002021e307897 */ /* 0x000fe4000fffe0ff */
[----:B------:R-:W-:Y:S01]  /*6cb0*/  UIADD3.64 UR50, UPT, UPT, UR30, 0x204, URZ ;  /* 0x000002041e327897 */ /* 0x000fe2000fffe0ff */
[----:B01----:R-:W-:-:S11]  /*6cc0*/  UMOV UR21, 0x1 ;  /* 0x0000000100157882 */ /* 0x003fd60000000000 */
.L_x_17:
[----:B--2---:R-:W2:Y:S04]  /*6cd0*/  LDL.64 R20, [R1+0xb0] ;  /* 0x0000b00001147983 */ /* 0x004ea80000100a00 */
[----:B------:R-:W3:Y:S04]  /*6ce0*/  LDL.64 R4, [R1+0x110] ;  /* 0x0001100001047983 */ /* 0x000ee80000100a00 */
[----:B------:R-:W4:Y:S04]  /*6cf0*/  LDL.64 R14, [R1+0xf0] ;  /* 0x0000f000010e7983 */ /* 0x000f280000100a00 */
[----:B------:R-:W5:Y:S04]  /*6d00*/  LDL.64 R22, [R1+0x10] ;  /* 0x0000100001167983 */ /* 0x000f680000100a00 */
        /* <DEDUP_REMOVED lines=22> */
[----:B------:R-:W5:Y:S01]  /*6e70*/  LDL.64 R66, [R1+0x78] ;  /* 0x0000780001427983 */ /* 0x000f620000100a00 */
[----:B--2---:R-:W-:-:S03]  /*6e80*/  IMAD.WIDE R50, R125, 0x2, R20 ;  /* 0x000000027d327825 */ /* 0x004fc600078e0214 */
[----:B------:R-:W2:Y:S01]  /*6e90*/  LDL.64 R20, [R1+0x108] ;  /* 0x0001080001147983 */ /* 0x000ea20000100a00 */
[----:B---3--:R-:W-:-:S03]  /*6ea0*/  IMAD.WIDE R4, R125, 0x2, R4 ;  /* 0x000000027d047825 */ /* 0x008fc600078e0204 */
[----:B------:R-:W3:Y:S01]  /*6eb0*/  LDG.E.U16 R50, desc[UR28][R50.64] ;  /* 0x0000001c32327981 */ /* 0x000ee2000c1e1500 */
[----:B----4-:R-:W-:-:S03]  /*6ec0*/  IMAD.WIDE R14, R125, 0x2, R14 ;  /* 0x000000027d0e7825 */ /* 0x010fc600078e020e */
[----:B------:R-:W4:Y:S04]  /*6ed0*/  LDG.E.U16 R4, desc[UR28][R4.64] ;  /* 0x0000001c04047981 */ /* 0x000f28000c1e1500 */
[----:B------:R5:W3:Y:S02]  /*6ee0*/  LDG.E.U16 R5, desc[UR28][R14.64] ;  /* 0x0000001c0e057981 */ /* 0x000ae4000c1e1500 */
[C---:B-----5:R-:W-:Y:S02]  /*6ef0*/  IMAD.WIDE R14, R125.reuse, 0x2, R22 ;  /* 0x000000027d0e7825 */ /* 0x060fe400078e0216 */
[----:B------:R-:W5:Y:S02]  /*6f00*/  LDL.64 R22, [R1+0x8] ;  /* 0x0000080001167983 */ /* 0x000f640000100a00 */
[----:B------:R-:W-:-:S02]  /*6f10*/  IMAD.WIDE R10, R125, 0x2, R10 ;  /* 0x000000027d0a7825 */ /* 0x000fc400078e020a */
[----:B------:R-:W3:Y:S02]  /*6f20*/  LDG.E.U16 R35, desc[UR28][R14.64] ;  /* 0x0000001c0e237981 */ /* 0x000ee4000c1e1500 */
[C---:B------:R-:W-:Y:S02]  /*6f30*/  IMAD.WIDE R12, R125.reuse, 0x2, R12 ;  /* 0x000000027d0c7825 */ /* 0x040fe400078e020c */
[----:B------:R0:W3:Y:S02]  /*6f40*/  LDG.E.U16 R38, desc[UR28][R10.64] ;  /* 0x0000001c0a267981 */ /* 0x0000e4000c1e1500 */
[C---:B------:R-:W-:Y:S02]  /*6f50*/  IMAD.WIDE R18, R125.reuse, 0x2, R18 ;  /* 0x000000027d127825 */ /* 0x040fe400078e0212 */
[----:B------:R1:W3:Y:S02]  /*6f60*/  LDG.E.U16 R39, desc[UR28][R12.64] ;  /* 0x0000001c0c277981 */ /* 0x0002e4000c1e1500 */
[----:B------:R-:W-:-:S02]  /*6f70*/  IMAD.WIDE R16, R125, 0x2, R16 ;  /* 0x000000027d107825 */ /* 0x000fc400078e0210 */
[----:B------:R1:W3:Y:S02]  /*6f80*/  LDG.E.U16 R37, desc[UR28][R18.64] ;  /* 0x0000001c12257981 */ /* 0x0002e4000c1e1500 */
[C---:B0-----:R-:W-:Y:S02]  /*6f90*/  IMAD.WIDE R10, R125.reuse, 0x2, R240 ;  /* 0x000000027d0a7825 */ /* 0x041fe400078e02f0 */
[----:B------:R0:W3:Y:S02]  /*6fa0*/  LDG.E.U16 R36, desc[UR28][R16.64] ;  /* 0x0000001c10247981 */ /* 0x0000e4000c1e1500 */
[C---:B-1----:R-:W-:Y:S02]  /*6fb0*/  IMAD.WIDE R12, R125.reuse, 0x2, R248 ;  /* 0x000000027d0c7825 */ /* 0x042fe400078e02f8 */
        /* <DEDUP_REMOVED lines=12> */
[----:B------:R-:W3:Y:S02]  /*7080*/  LDL.64 R46, [R1+0x20] ;  /* 0x00002000012e7983 */ /* 0x000ee40000100a00 */
[----:B------:R-:W-:-:S02]  /*7090*/  IMAD.WIDE R10, R125, 0x2, R24 ;  /* 0x000000027d0a7825 */ /* 0x000fc400078e0218 */
[----:B------:R-:W3:Y:S02]  /*70a0*/  LDL.64 R48, [R1] ;  /* 0x0000000001307983 */ /* 0x000ee40000100a00 */
[C---:B0-----:R-:W-:Y:S02]  /*70b0*/  IMAD.WIDE R12, R125.reuse, 0x2, R26 ;  /* 0x000000027d0c7825 */ /* 0x041fe400078e021a */
[----:B------:R0:W3:Y:S04]  /*70c0*/  LDG.E.U16 R27, desc[UR28][R18.64] ;  /* 0x0000001c121b7981 */ /* 0x0000e8000c1e1500 */
[----:B------:R1:W3:Y:S01]  /*70d0*/  LDG.E.U16 R24, desc[UR28][R10.64] ;  /* 0x0000001c0a187981 */ /* 0x0002e2000c1e1500 */
[----:B------:R-:W-:-:S03]  /*70e0*/  IMAD.WIDE R14, R125, 0x2, R224 ;  /* 0x000000027d0e7825 */ /* 0x000fc600078e02e0 */
[----:B------:R-:W3:Y:S01]  /*70f0*/  LDG.E.U16 R25, desc[UR28][R12.64] ;  /* 0x0000001c0c197981 */ /* 0x000ee2000c1e1500 */
[----:B0-----:R-:W-:-:S03]  /*7100*/  IMAD.WIDE R18, R125, 0x2, R42 ;  /* 0x000000027d127825 */ /* 0x001fc600078e022a */
[----:B------:R-:W3:Y:S01]  /*7110*/  LDG.E.U16 R15, desc[UR28][R14.64] ;  /* 0x0000001c0e0f7981 */ /* 0x000ee2000c1e1500 */
[----:B-1----:R-:W-:-:S03]  /*7120*/  IMAD.WIDE R10, R125, 0x2, R246 ;  /* 0x000000027d0a7825 */ /* 0x002fc600078e02f6 */
[----:B------:R-:W3:Y:S01]  /*7130*/  LDG.E.U16 R26, desc[UR28][R16.64] ;  /* 0x0000001c101a7981 */ /* 0x000ee2000c1e1500 */
[----:B--2---:R-:W-:-:S05]  /*7140*/  IMAD.WIDE R20, R125, 0x2, R20 ;  /* 0x000000027d147825 */ /* 0x004fca00078e0214 */
[----:B------:R0:W2:Y:S02]  /*7150*/  LDG.E.U16 R28, desc[UR28][R20.64] ;  /* 0x0000001c141c7981 */ /* 0x0000a4000c1e1500 */
[C---:B0-----:R-:W-:Y:S02]  /*7160*/  IMAD.WIDE R20, R125.reuse, 0x2, R44 ;  /* 0x000000027d147825 */ /* 0x041fe400078e022c */
[----:B------:R-:W2:Y:S02]  /*7170*/  LDL.64 R44, [R1+0x100] ;  /* 0x00010000012c7983 */ /* 0x000ea40000100a00 */
[C---:B-----5:R-:W-:Y:S02]  /*7180*/  IMAD.WIDE R12, R125.reuse, 0x2, R22 ;  /* 0x000000027d0c7825 */ /* 0x060fe400078e0216 */
[----:B------:R-:W5:Y:S02]  /*7190*/  LDG.E.U16 R22, desc[UR28][R18.64] ;  /* 0x0000001c12167981 */ /* 0x000f64000c1e1500 */
[----:B------:R-:W-:-:S02]  /*71a0*/  IMAD.WIDE R16, R125, 0x2, R40 ;  /* 0x000000027d107825 */ /* 0x000fc400078e0228 */
[----:B------:R-:W4:Y:S04]  /*71b0*/  LDG.E.U16 R23, desc[UR28][R20.64] ;  /* 0x0000001c14177981 */ /* 0x000f28000c1e1500 */
[----:B------:R0:W4:Y:S01]  /*71c0*/  LDG.E.U16 R19, desc[UR28][R10.64] ;  /* 0x0000001c0a137981 */ /* 0x000122000c1e1500 */
[----:B------:R-:W-:-:S03]  /*71d0*/  IMAD.WIDE R6, R125, 0x2, R6 ;  /* 0x000000027d067825 */ /* 0x000fc600078e0206 */
[----:B------:R1:W4:Y:S01]  /*71e0*/  LDG.E.U16 R21, desc[UR28][R16.64] ;  /* 0x0000001c10157981 */ /* 0x000322000c1e1500 */
[----:B------:R-:W-:-:S03]  /*71f0*/  IMAD.WIDE R40, R125, 0x2, R230 ;  /* 0x000000027d287825 */ /* 0x000fc600078e02e6 */
[----:B------:R1:W4:Y:S01]  /*7200*/  LDG.E.U16 R20, desc[UR28][R12.64] ;  /* 0x0000001c0c147981 */ /* 0x000322000c1e1500 */
[----:B0-----:R-:W-:-:S03]  /*7210*/  IMAD.WIDE R10, R125, 0x2, R202 ;  /* 0x000000027d0a7825 */ /* 0x001fc600078e02ca */
[----:B------:R-:W4:Y:S04]  /*7220*/  LDG.E.U16 R6, desc[UR28][R6.64] ;  /* 0x0000001c06067981 */ /* 0x000f28000c1e1500 */
[----:B------:R0:W4:Y:S01]  /*7230*/  LDG.E.U16 R14, desc[UR28][R10.64] ;  /* 0x0000001c0a0e7981 */ /* 0x000122000c1e1500 */
[----:B-1----:R-:W-:-:S04]  /*7240*/  IMAD.WIDE R16, R125, 0x2, R222 ;  /* 0x000000027d107825 */ /* 0x002fc800078e02de */
[C---:B------:R-:W-:Y:S01]  /*7250*/  IMAD.WIDE R12, R125.reuse, 0x2, R210 ;  /* 0x000000027d0c7825 */ /* 0x040fe200078e02d2 */
[----:B------:R1:W4:Y:S03]  /*7260*/  LDG.E.U16 R7, desc[UR28][R40.64] ;  /* 0x0000001c28077981 */ /* 0x000326000c1e1500 */
[C---:B0-----:R-:W-:Y:S01]  /*7270*/  IMAD.WIDE R10, R125.reuse, 0x2, R62 ;  /* 0x000000027d0a7825 */ /* 0x041fe200078e023e */
[----:B------:R-:W4:Y:S04]  /*7280*/  LDG.E.U16 R17, desc[UR28][R16.64] ;  /* 0x0000001c10117981 */ /* 0x000f28000c1e1500 */
[----:B------:R-:W4:Y:S01]  /*7290*/  LDL.64 R62, [R1+0x118] ;  /* 0x00011800013e7983 */ /* 0x000f220000100a00 */
[----:B------:R-:W-:-:S03]  /*72a0*/  IMAD.WIDE R8, R125, 0x2, R8 ;  /* 0x000000027d087825 */ /* 0x000fc600078e0208 */
[----:B------:R-:W5:Y:S01]  /*72b0*/  LDG.E.U16 R11, desc[UR28][R10.64] ;  /* 0x0000001c0a0b7981 */ /* 0x000f62000c1e1500 */
[----:B------:R-:W-:-:S03]  /*72c0*/  IMAD.WIDE R42, R125, 0x2, R238 ;  /* 0x000000027d2a7825 */ /* 0x000fc600078e02ee */
[----:B------:R0:W5:Y:S01]  /*72d0*/  LDG.E.U16 R16, desc[UR28][R12.64] ;  /* 0x0000001c0c107981 */ /* 0x000162000c1e1500 */
[----:B-1----:R-:W-:-:S03]  /*72e0*/  IMAD.WIDE R40, R125, 0x2, R58 ;  /* 0x000000027d287825 */ /* 0x002fc600078e023a */
[----:B------:R1:W5:Y:S04]  /*72f0*/  LDG.E.U16 R18, desc[UR28][R42.64] ;  /* 0x0000001c2a127981 */ /* 0x000368000c1e1500 */
[----:B------:R-:W5:Y:S01]  /*7300*/  LDG.E.U16 R8, desc[UR28][R8.64] ;  /* 0x0000001c08087981 */ /* 0x000f62000c1e1500 */
[----:B0-----:R-:W-:-:S03]  /*7310*/  IMAD.WIDE R12, R125, 0x2, R64 ;  /* 0x000000027d0c7825 */ /* 0x001fc600078e0240 */
[----:B------:R-:W5:Y:S01]  /*7320*/  LDL.64 R64, [R1+0x38] ;  /* 0x0000380001407983 */ /* 0x000f620000100a00 */
[----:B-1----:R-:W-:-:S03]  /*7330*/  IMAD.WIDE R42, R125, 0x2, R60 ;  /* 0x000000027d2a7825 */ /* 0x002fc600078e023c */
[----:B------:R-:W5:Y:S04]  /*7340*/  LDG.E.U16 R13, desc[UR28][R12.64] ;  /* 0x0000001c0c0d7981 */ /* 0x000f68000c1e1500 */
[----:B------:R0:W5:Y:S01]  /*7350*/  LDG.E.U16 R9, desc[UR28][R40.64] ;  /* 0x0000001c28097981 */ /* 0x000162000c1e1500 */
[----:B---3--:R-:W-:-:S03]  /*7360*/  IMAD.WIDE R46, R125, 0x2, R46 ;  /* 0x000000027d2e7825 */ /* 0x008fc600078e022e */
[----:B------:R1:W3:Y:S01]  /*7370*/  LDG.E.U16 R10, desc[UR28][R42.64] ;  /* 0x0000001c2a0a7981 */ /* 0x0002e2000c1e1500 */
[----:B------:R-:W-:-:S03]  /*7380*/  IMAD.WIDE R48, R125, 0x2, R48 ;  /* 0x000000027d307825 */ /* 0x000fc600078e0230 */
[----:B------:R-:W3:Y:S01]  /*7390*/  LDL.64 R60, [R1+0x58] ;  /* 0x00005800013c7983 */ /* 0x000ee20000100a00 */
[----:B0-----:R-:W-:-:S04]  /*73a0*/  IMAD.WIDE R40, R125, 0x2, R56 ;  /* 0x000000027d287825 */ /* 0x001fc800078e0238 */
[C---:B-1----:R-:W-:Y:S01]  /*73b0*/  IMAD.WIDE R42, R125.reuse, 0x2, R54 ;  /* 0x000000027d2a7825 */ /* 0x042fe200078e0236 */
[----:B------:R0:W3:Y:S04]  /*73c0*/  LDG.E.U16 R51, desc[UR28][R40.64] ;  /* 0x0000001c28337981 */ /* 0x0000e8000c1e1500 */
[----:B------:R1:W3:Y:S04]  /*73d0*/  LDG.E.U16 R54, desc[UR28][R46.64] ;  /* 0x0000001c2e367981 */ /* 0x0002e8000c1e1500 */
[----:B------:R1:W3:Y:S01]  /*73e0*/  LDG.E.U16 R55, desc[UR28][R48.64] ;  /* 0x0000001c30377981 */ /* 0x0002e2000c1e1500 */
[----:B0-----:R-:W-:-:S04]  /*73f0*/  IMAD.WIDE R40, R125, 0x2, R244 ;  /* 0x000000027d287825 */ /* 0x001fc800078e02f4 */
[C---:B-1----:R-:W-:Y:S01]  /*7400*/  IMAD.WIDE R46, R125.reuse, 0x2, R216 ;  /* 0x000000027d2e7825 */ /* 0x042fe200078e02d8 */
[----:B------:R0:W3:Y:S03]  /*7410*/  LDG.E.U16 R56, desc[UR28][R40.64] ;  /* 0x0000001c28387981 */ /* 0x0000e6000c1e1500 */
[C---:B------:R-:W-:Y:S02]  /*7420*/  IMAD.WIDE R48, R125.reuse, 0x2, R208 ;  /* 0x000000027d307825 */ /* 0x040fe400078e02d0 */
[----:B------:R-:W3:Y:S04]  /*7430*/  LDG.E.U16 R46, desc[UR28][R46.64] ;  /* 0x0000001c2e2e7981 */ /* 0x000ee8000c1e1500 */
[----:B------:R-:W3:Y:S01]  /*7440*/  LDG.E.U16 R48, desc[UR28][R48.64] ;  /* 0x0000001c30307981 */ /* 0x000ee2000c1e1500 */
[----:B0-----:R-:W-:-:S05]  /*7450*/  IMAD.WIDE R40, R125, 0x2, R200 ;  /* 0x000000027d287825 */ /* 0x001fca00078e02c8 */
[----:B------:R-:W3:Y:S04]  /*7460*/  LDG.E.U16 R47, desc[UR28][R40.64] ;  /* 0x0000001c282f7981 */ /* 0x000ee8000c1e1500 */
[----:B------:R-:W3:Y:S01]  /*7470*/  LDL.64 R40, [R1+0xd8] ;  /* 0x0000d80001287983 */ /* 0x000ee20000100a00 */
[----:B--2---:R-:W-:-:S05]  /*7480*/  IMAD.WIDE R44, R125, 0x2, R44 ;  /* 0x000000027d2c7825 */ /* 0x004fca00078e022c */
[----:B------:R0:W2:Y:S02]  /*7490*/  LDG.E.U16 R12, desc[UR28][R44.64] ;  /* 0x0000001c2c0c7981 */ /* 0x0000a4000c1e1500 */
[C---:B0-----:R-:W-:Y:S02]  /*74a0*/  IMAD.WIDE R44, R125.reuse, 0x2, R52 ;  /* 0x000000027d2c7825 */ /* 0x041fe400078e0234 */
[----:B------:R0:W2:Y:S04]  /*74b0*/  LDG.E.U16 R52, desc[UR28][R42.64] ;  /* 0x0000001c2a347981 */ /* 0x0000a8000c1e1500 */
[----:B------:R1:W2:Y:S01]  /*74c0*/  LDG.E.U16 R53, desc[UR28][R44.64] ;  /* 0x0000001c2c357981 */ /* 0x0002a2000c1e1500 */
[----:B0-----:R-:W-:-:S04]  /*74d0*/  IMAD.WIDE R42, R125, 0x2, R236 ;  /* 0x000000027d2a7825 */ /* 0x001fc800078e02ec */
[C---:B-1----:R-:W-:Y:S01]  /*74e0*/  IMAD.WIDE R44, R125.reuse, 0x2, R228 ;  /* 0x000000027d2c7825 */ /* 0x042fe200078e02e4 */
[----:B------:R4:W2:Y:S04]  /*74f0*/  LDG.E.U16 R57, desc[UR28][R42.64] ;  /* 0x0000001c2a397981 */ /* 0x0008a8000c1e1500 */
[----:B------:R0:W2:Y:S04]  /*7500*/  LDG.E.U16 R58, desc[UR28][R44.64] ;  /* 0x0000001c2c3a7981 */ /* 0x0000a8000c1e1500 */
[----:B------:R-:W0:Y:S01]  /*7510*/  LDL.64 R44, [R1+0xf8] ;  /* 0x0000f800012c7983 */ /* 0x000e220000100a00 */
[----:B----4-:R-:W-:-:S03]  /*7520*/  IMAD.WIDE R42, R125, 0x2, R62 ;  /* 0x000000027d2a7825 */ /* 0x010fc600078e023e */
[----:B------:R-:W4:Y:S04]  /*7530*/  LDL.64 R62, [R1+0x18] ;  /* 0x00001800013e7983 */ /* 0x000f280000100a00 */
[----:B------:R1:W2:Y:S04]  /*7540*/  LDG.E.U16 R49, desc[UR28][R42.64] ;  /* 0x0000001c2a317981 */ /* 0x0002a8000c1e1500 */
[----:B------:R-:W1:Y:S01]  /*7550*/  LDL.64 R42, [R1+0xb8] ;  /* 0x0000b800012a7983 */ /* 0x000e620000100a00 */
[----:B---3--:R-:W-:-:S04]  /*7560*/  IMAD.WIDE R40, R125, 0x2, R40 ;  /* 0x000000027d287825 */ /* 0x008fc800078e0228 */
[----:B0-----:R-:W-:-:S06]  /*7570*/  IMAD.WIDE R44, R125, 0x2, R44 ;  /* 0x000000027d2c7825 */ /* 0x001fcc00078e022c */
[----:B------:R-:W3:Y:S04]  /*7580*/  LDG.E.U16 R44, desc[UR28][R44.64] ;  /* 0x0000001c2c2c7981 */ /* 0x000ee8000c1e1500 */
[----:B------:R0:W2:Y:S01]  /*7590*/  LDG.E.U16 R45, desc[UR28][R40.64] ;  /* 0x0000001c282d7981 */ /* 0x0000a2000c1e1500 */
[----:B-1----:R-:W-:-:S04]  /*75a0*/  IMAD.WIDE R42, R125, 0x2, R42 ;  /* 0x000000027d2a7825 */ /* 0x002fc800078e022a */
[C---:B0-----:R-:W-:Y:S02]  /*75b0*/  IMAD.WIDE R40, R125.reuse, 0x2, R220 ;  /* 0x000000027d287825 */ /* 0x041fe400078e02dc */
[----:B------:R-:W2:Y:S04]  /*75c0*/  LDG.E.U16 R42, desc[UR28][R42.64] ;  /* 0x0000001c2a2a7981 */ /* 0x000ea8000c1e1500 */
[----:B------:R0:W2:Y:S02]  /*75d0*/  LDG.E.U16 R43, desc[UR28][R40.64] ;  /* 0x0000001c282b7981 */ /* 0x0000a4000c1e1500 */
[----:B0-----:R-:W-:-:S05]  /*75e0*/  IMAD.WIDE R40, R125, 0x2, R66 ;  /* 0x000000027d287825 */ /* 0x001fca00078e0242 */
[----:B------:R0:W2:Y:S02]  /*75f0*/  LDG.E.U16 R59, desc[UR28][R40.64] ;  /* 0x0000001c283b7981 */ /* 0x0000a4000c1e1500 */
[----:B0-----:R-:W-:-:S05]  /*7600*/  IMAD.WIDE R40, R125, 0x2, R60 ;  /* 0x000000027d287825 */ /* 0x001fca00078e023c */
[----:B------:R5:W2:Y:S02]  /*7610*/  LDG.E.U16 R60, desc[UR28][R40.64] ;  /* 0x0000001c283c7981 */ /* 0x000aa4000c1e1500 */
[----:B-----5:R-:W-:-:S05]  /*7620*/  IMAD.WIDE R40, R125, 0x2, R64 ;  /* 0x000000027d287825 */ /* 0x020fca00078e0240 */
[----:B------:R4:W5:Y:S02]  /*7630*/  LDG.E.U16 R61, desc[UR28][R40.64] ;  /* 0x0000001c283d7981 */ /* 0x000964000c1e1500 */
[----:B----4-:R-:W-:-:S05]  /*7640*/  IMAD.WIDE R40, R125, 0x2, R62 ;  /* 0x000000027d287825 */ /* 0x010fca00078e023e */
[----:B------:R0:W4:Y:S02]  /*7650*/  LDG.E.U16 R62, desc[UR28][R40.64] ;  /* 0x0000001c283e7981 */ /* 0x000124000c1e1500 */
[----:B0-----:R-:W-:-:S05]  /*7660*/  IMAD.WIDE R40, R125, 0x2, R250 ;  /* 0x000000027d287825 */ /* 0x001fca00078e02fa */
[----:B------:R0:W3:Y:S02]  /*7670*/  LDG.E.U16 R63, desc[UR28][R40.64] ;  /* 0x0000001c283f7981 */ /* 0x0000e4000c1e1500 */
[----:B0-----:R-:W-:-:S05]  /*7680*/  IMAD.WIDE R40, R125, 0x2, R242 ;  /* 0x000000027d287825 */ /* 0x001fca00078e02f2 */
[----:B------:R0:W3:Y:S02]  /*7690*/  LDG.E.U16 R64, desc[UR28][R40.64] ;  /* 0x0000001c28407981 */ /* 0x0000e4000c1e1500 */
[----:B0-----:R-:W-:-:S05]  /*76a0*/  IMAD.WIDE R40, R125, 0x2, R234 ;  /* 0x000000027d287825 */ /* 0x001fca00078e02ea */
[----:B------:R0:W3:Y:S02]  /*76b0*/  LDG.E.U16 R65, desc[UR28][R40.64] ;  /* 0x0000001c28417981 */ /* 0x0000e4000c1e1500 */
[----:B0-----:R-:W-:-:S05]  /*76c0*/  IMAD.WIDE R40, R125, 0x2, R226 ;  /* 0x000000027d287825 */ /* 0x001fca00078e02e2 */
[----:B------:R0:W4:Y:S02]  /*76d0*/  LDG.E.U16 R66, desc[UR28][R40.64] ;  /* 0x0000001c28427981 */ /* 0x000124000c1e1500 */
[----:B0-----:R-:W-:-:S05]  /*76e0*/  IMAD.WIDE R40, R125, 0x2, R214 ;  /* 0x000000027d287825 */ /* 0x001fca00078e02d6 */
[----:B------:R0:W4:Y:S02]  /*76f0*/  LDG.E.U16 R67, desc[UR28][R40.64] ;  /* 0x0000001c28437981 */ /* 0x000124000c1e1500 */
[----:B0-----:R-:W-:-:S05]  /*7700*/  IMAD.WIDE R40, R125, 0x2, R206 ;  /* 0x000000027d287825 */ /* 0x001fca00078e02ce */
[----:B------:R0:W4:Y:S02]  /*7710*/  LDG.E.U16 R124, desc[UR28][R40.64] ;  /* 0x0000001c287c7981 */ /* 0x000124000c1e1500 */
[----:B0-----:R-:W-:-:S06]  /*7720*/  IMAD.WIDE R40, R125, 0x2, R198 ;  /* 0x000000027d287825 */ /* 0x001fcc00078e02c6 */
[----:B------:R0:W4:Y:S01]  /*7730*/  LDG.E.U16 R40, desc[UR28][R40.64] ;  /* 0x0000001c28287981 */ /* 0x000122000c1e1500 */
[----:B------:R-:W0:Y:S01]  /*7740*/  S2R R221, SR_TID.X ;  /* 0x0000000000dd7919 */ /* 0x000e220000002100 */
[----:B------:R-:W-:Y:S02]  /*7750*/  UMOV UR8, 0x1 ;  /* 0x0000000100087882 */ /* 0x000fe40000000000 */
[----:B------:R-:W-:-:S04]  /*7760*/  @!UP0 UIADD3 UR8, UPT, UPT, -UR8, 0x100000, URZ ;  /* 0x0010000008088890 */ /* 0x000fc8000fffe1ff */
[----:B------:R-:W-:Y:S02]  /*7770*/  @!UP0 USHF.L.U32 UR9, UR8, 0xb, URZ ;  /* 0x0000000b08098899 */ /* 0x000fe400080006ff */
[----:B------:R-:W-:Y:S01]  /*7780*/  @!UP0 USHF.L.U32 UR8, UR8, 0x1, URZ ;  /* 0x0000000108088899 */ /* 0x000fe200080006ff */
[----:B------:R-:W-:Y:S01]  /*7790*/  VOTEU.ALL UP2, P1 ;  /* 0x0000000000ff7886 */ /* 0x000fe20000840000 */
[----:B0-----:R-:W-:Y:S02]  /*77a0*/  LOP3.LUT R41, R221, 0x3f, RZ, 0xc0, !PT ;  /* 0x0000003fdd297812 */ /* 0x001fe400078ec0ff */
[----:B------:R-:W-:-:S03]  /*77b0*/  SHF.R.S32.HI R220, RZ, 0x6, R221 ;  /* 0x00000006ffdc7819 */ /* 0x000fc600000114dd */
[----:B------:R-:W-:Y:S01]  /*77c0*/  IMAD.SHL.U32 R41, R41, 0x2, RZ ;  /* 0x0000000229297824 */ /* 0x000fe200078e00ff */
[----:B------:R-:W-:-:S04]  /*77d0*/  SGXT R220, R220, 0x1 ;  /* 0x00000001dcdc781a */ /* 0x000fc80000000200 */
[----:B------:R-:W-:-:S05]  /*77e0*/  LOP3.LUT R41, R41, 0x90, R220, 0x78, !PT ;  /* 0x0000009029297812 */ /* 0x000fca00078e78dc */
[----:B------:R0:W-:Y:S04]  /*77f0*/  STS.U16 [R41+UR14+0x4400], R4 ;  /* 0x0044000429007988 */ /* 0x0001e8000800040e */
[----:B------:R1:W-:Y:S04]  /*7800*/  STS.U16 [R41+UR14+0x4800], R5 ;  /* 0x0048000529007988 */ /* 0x0003e8000800040e */
[----:B------:R-:W-:Y:S01]  /*7810*/  STS.U16 [R41+UR14+0x4000], R8 ;  /* 0x0040000829007988 */ /* 0x000fe2000800040e */
[----:B0-----:R-:W-:-:S03]  /*7820*/  LOP3.LUT R4, R41, 0x20, RZ, 0x3c, !PT ;  /* 0x0000002029047812 */ /* 0x001fc600078e3cff */
[----:B------:R-:W-:Y:S01]  /*7830*/  STS.U16 [R41+UR14+0x4c00], R6 ;  /* 0x004c000629007988 */ /* 0x000fe2000800040e */
[----:B-1----:R-:W-:-:S03]  /*7840*/  LOP3.LUT R5, R41, 0x40, RZ, 0x3c, !PT ;  /* 0x0000004029057812 */ /* 0x002fc600078e3cff */
        /* <DEDUP_REMOVED lines=12> */
[----:B------:R1:W-:Y:S01]  /*7910*/  STS.U16 [R4+UR14+0x4100], R29 ;  /* 0x0041001d04007988 */ /* 0x0003e2000800040e */
[----:B0-----:R-:W-:-:S03]  /*7920*/  LOP3.LUT R41, R41, 0x60, RZ, 0x3c, !PT ;  /* 0x0000006029297812 */ /* 0x001fc600078e3cff */
        /* <DEDUP_REMOVED lines=16> */
[----:B--2---:R1:W-:Y:S04]  /*7a30*/  STS.U16 [R5+UR14+0x4600], R12 ;  /* 0x0046000c05007988 */ /* 0x0043e8000800040e */
        /* <DEDUP_REMOVED lines=15> */
[----:B---3--:R1:W-:Y:S04]  /*7b30*/  STS.U16 [R41+UR14+0x4700], R44 ;  /* 0x0047002c29007988 */ /* 0x0083e8000800040e */
[----:B------:R1:W-:Y:S04]  /*7b40*/  STS.U16 [R41+UR14+0x4b00], R45 ;  /* 0x004b002d29007988 */ /* 0x0003e8000800040e */
[----:B------:R1:W-:Y:S04]  /*7b50*/  STS.U16 [R41+UR14+0x4f00], R42 ;  /* 0x004f002a29007988 */ /* 0x0003e8000800040e */
[----:B------:R1:W-:Y:S04]  /*7b60*/  STS.U16 [R41+UR14+0x5300], R43 ;  /* 0x0053002b29007988 */ /* 0x0003e8000800040e */
[----:B------:R1:W-:Y:S04]  /*7b70*/  STS.U16 [R41+UR14+0x5700], R59 ;  /* 0x0057003b29007988 */ /* 0x0003e8000800040e */
[----:B------:R1:W-:Y:S04]  /*7b80*/  STS.U16 [R41+UR14+0x5b00], R60 ;  /* 0x005b003c29007988 */ /* 0x0003e8000800040e */
[----:B-----5:R1:W-:Y:S04]  /*7b90*/  STS.U16 [R41+UR14+0x5f00], R61 ;  /* 0x005f003d29007988 */ /* 0x0203e8000800040e */
[----:B----4-:R1:W-:Y:S04]  /*7ba0*/  STS.U16 [R41+UR14+0x6300], R62 ;  /* 0x0063003e29007988 */ /* 0x0103e8000800040e */
[----:B------:R1:W-:Y:S04]  /*7bb0*/  STS.U16 [R41+UR14+0x6700], R63 ;  /* 0x0067003f29007988 */ /* 0x0003e8000800040e */
[----:B------:R1:W-:Y:S04]  /*7bc0*/  STS.U16 [R41+UR14+0x6b00], R64 ;  /* 0x006b004029007988 */ /* 0x0003e8000800040e */
[----:B------:R1:W-:Y:S04]  /*7bd0*/  STS.U16 [R41+UR14+0x6f00], R65 ;  /* 0x006f004129007988 */ /* 0x0003e8000800040e */
[----:B------:R1:W-:Y:S04]  /*7be0*/  STS.U16 [R41+UR14+0x7300], R66 ;  /* 0x0073004229007988 */ /* 0x0003e8000800040e */
[----:B------:R1:W-:Y:S04]  /*7bf0*/  STS.U16 [R41+UR14+0x7700], R67 ;  /* 0x0077004329007988 */ /* 0x0003e8000800040e */
[----:B------:R1:W-:Y:S04]  /*7c00*/  STS.U16 [R41+UR14+0x7b00], R124 ;  /* 0x007b007c29007988 */ /* 0x0003e8000800040e */
[----:B------:R1:W-:Y:S01]  /*7c10*/  STS.U16 [R41+UR14+0x7f00], R40 ;  /* 0x007f002829007988 */ /* 0x0003e2000800040e */
[----:B------:R0:W-:Y:S06]  /*7c20*/  MEMBAR.ALL.CTA ;  /* 0x0000000000007992 */ /* 0x0001ec0000008000 */
[----:B0-----:R-:W-:Y:S04]  /*7c30*/  FENCE.VIEW.ASYNC.S ;  /* 0x00000000000073c6 */ /* 0x001fe80000000000 */
[----:B------:R-:W0:Y:S02]  /*7c40*/  FENCE.VIEW.ASYNC.S ;  /* 0x00000000000073c6 */ /* 0x000e240000000000 */
[----:B0-----:R1:W0:Y:S02]  /*7c50*/  @!UP2 SYNCS.EXCH.64 URZ, [UR14+0xe010], UR8 ;  /* 0x00e010080effa5b2 */ /* 0x0012240008000100 */
[----:B0-----:R-:W-:Y:S06]  /*7c60*/  BAR.SYNC.DEFER_BLOCKING 0x0 ;  /* 0x0000000000007b1d */ /* 0x001fec0000010000 */
[----:B-1----:R-:W-:Y:S05]  /*7c70*/  BRA.U UP1, `(.L_x_13) ;  /* 0x0000000101507547 */ /* 0x002fea000b800000 */
[----:B------:R-:W-:Y:S01]  /*7c80*/  UIADD3 UR8, UPT, UPT, UR14, 0xe010, URZ ;  /* 0x0000e0100e087890 */ /* 0x000fe2000fffe0ff */
[----:B------:R-:W-:Y:S01]  /*7c90*/  UMOV UR52, UR26 ;  /* 0x0000001a00347c82 */ /* 0x000fe20008000000 */
[----:B------:R-:W-:Y:S01]  /*7ca0*/  UMOV UR53, 0x40004040 ;  /* 0x4000404000357882 */ /* 0x000fe20000000000 */
[----:B------:R-:W-:Y:S01]  /*7cb0*/  UMOV UR25, 0x40004040 ;  /* 0x4000404000197882 */ /* 0x000fe20000000000 */
[----:B------:R-:W-:Y:S01]  /*7cc0*/  UMOV UR54, 0x0 ;  /* 0x0000000000367882 */ /* 0x000fe20000000000 */
[----:B------:R-:W-:Y:S01]  /*7cd0*/  UMOV UR55, 0x4208010 ;  /* 0x0420801000377882 */ /* 0x000fe20000000000 */
[----:B------:R-:W-:Y:S01]  /*7ce0*/  UMOV UR56, 0x0 ;  /* 0x0000000000387882 */ /* 0x000fe20000000000 */
[----:B------:R-:W-:Y:S01]  /*7cf0*/  UMOV UR57, 0x4208010 ;  /* 0x0420801000397882 */ /* 0x000fe20000000000 */
[----:B------:R-:W-:Y:S01]  /*7d00*/  UMOV UR58, 0x0 ;  /* 0x00000000003a7882 */ /* 0x000fe20000000000 */
[----:B------:R-:W-:Y:S01]  /*7d10*/  UMOV UR59, 0x4208010 ;  /* 0x04208010003b7882 */ /* 0x000fe20000000000 */
[----:B------:R0:W-:Y:S01]  /*7d20*/  UTCHMMA gdesc[UR52], gdesc[UR24], tmem[UR10], tmem[UR54], idesc[UR55], !UPT ;  /* 0x00ff3618340075ea */ /* 0x0001e2000f80000a */
[----:B------:R-:W-:Y:S01]  /*7d30*/  UMOV UR9, URZ ;  /* 0x000000ff00097c82 */ /* 0x000fe20008000000 */
        /* <DEDUP_REMOVED lines=8> */
.L_x_13:
[----:B------:R-:W1:Y:S02]  /*7dc0*/  SYNCS.PHASECHK.TRANS64.TRYWAIT P2, [UR14+0xe010], RZ ;  /* 0x00e010ffff0075a7 */ /* 0x000e64000804110e */
[----:B-1----:R-:W-:Y:S05]  /*7dd0*/  @!P2 BRA `(.L_x_14) ;  /* 0x000000440078a947 */ /* 0x002fea0003800000 */
.L_x_23:
[----:B------:R-:W-:Y:S01]  /*7de0*/  BAR.SYNC.DEFER_BLOCKING 0x0 ;  /* 0x0000000000007b1d */ /* 0x000fe20000010000 */
[----:B------:R-:W-:-:S05]  /*7df0*/  SHF.L.U32 R219, R219, 0x1f, RZ ;  /* 0x0000001fdbdb7819 */ /* 0x000fca00000006ff */
[----:B------:R-:W-:Y:S01]  /*7e00*/  LDTM.16dp32bit_t0_t15.x64 R4, tmem[UR12+0x100000] ;  /* 0x1000000c000479ee */ /* 0x000fe20008b00000 */
[----:B------:R-:W1:Y:S01]  /*7e10*/  LDTM.16dp32bit_t16_t31.x64 R4, tmem[UR12+0x100040] ;  /* 0x1000400c000479ee */ /* 0x000e620008b20000 */
[----:B------:R-:W2:Y:S01]  /*7e20*/  @!P1 SYNCS.CCTL.IV [UR14+0xe010] ;  /* 0x00e01000ff0099b1 */ /* 0x000ea2000800000e */
[----:B------:R-:W-:Y:S01]  /*7e30*/  NOP ;  /* 0x0000000000007918 */ /* 0x000fe20000000000 */
[----:B-1----:R-:W-:Y:S01]  /*7e40*/  FMUL R124, R4, UR66 ;  /* 0x00000042047c7c20 */ /* 0x002fe20008400000 */
[----:B------:R-:W-:Y:S01]  /*7e50*/  FMUL R220, R5, UR66 ;  /* 0x0000004205dc7c20 */ /* 0x000fe20008400000 */
[----:B------:R-:W-:Y:S01]  /*7e60*/  FMUL R221, R6, UR66 ;  /* 0x0000004206dd7c20 */ /* 0x000fe20008400000 */
[----:B--2---:R-:W1:Y:S04]  /*7e70*/  SYNCS.PHASECHK.TRANS64.TRYWAIT P2, [UR11], R219 ;  /* 0x000000dbff0075a7 */ /* 0x004e68000804110b */
[----:B------:R-:W-:Y:S01]  /*7e80*/  FMNMX3 R124, R124, R220, R221, !PT ;  /* 0x000000dc7c7c7276 */ /* 0x000fe200078000dd */
[----:B------:R-:W-:Y:S01]  /*7e90*/  FMUL R220, R7, UR66 ;  /* 0x0000004207dc7c20 */ /* 0x000fe20008400000 */
[----:B------:R-:W-:-:S05]  /*7ea0*/  FMUL R221, R8, UR66 ;  /* 0x0000004208dd7c20 */ /* 0x000fca0008400000 */
        /* <DEDUP_REMOVED lines=88> */
[----:B------:R-:W-:-:S05]  /*8430*/  FMUL R220, R67, UR66 ;  /* 0x0000004243dc7c20 */ /* 0x000fca0008400000 */
[----:B------:R-:W-:-:S05]  /*8440*/  FMNMX R124, R220, R124, !PT ;  /* 0x0000007cdc7c7209 */ /* 0x000fca0007800000 */
[----:B------:R-:W2:Y:S02]  /*8450*/  SHFL.BFLY PT, R220, R124, 0x10, 0x1f ;  /* 0x0e001f007cdc7f89 */ /* 0x000ea400000e0000 */
[----:B--2---:R-:W-:-:S05]  /*8460*/  FMNMX3 R124, R124, R220, R218, !PT ;  /* 0x000000dc7c7c7276 */ /* 0x004fca00078000da */
[--C-:B------:R-:W-:Y:S01]  /*8470*/  FFMA R4, R4, UR66, -R124.reuse ;  /* 0x0000004204047c23 */ /* 0x100fe2000800087c */
[--C-:B------:R-:W-:Y:S01]  /*8480*/  FFMA R5, R5, UR66, -R124.reuse ;  /* 0x0000004205057c23 */ /* 0x100fe2000800087c */
[--C-:B------:R-:W-:Y:S01]  /*8490*/  FFMA R6, R6, UR66, -R124.reuse ;  /* 0x0000004206067c23 */ /* 0x100fe2000800087c */
[--C-:B------:R-:W-:Y:S01]  /*84a0*/  FFMA R220, R7, UR66, -R124.reuse ;  /* 0x0000004207dc7c23 */ /* 0x100fe2000800087c */
[----:B------:R-:W-:Y:S01]  /*84b0*/  FMUL R4, R4, 1.4426950216293334961 ;  /* 0x3fb8aa3b04047820 */ /* 0x000fe20000400000 */
[----:B------:R-:W-:Y:S01]  /*84c0*/  FMUL R5, R5, 1.4426950216293334961 ;  /* 0x3fb8aa3b05057820 */ /* 0x000fe20000400000 */
[----:B------:R-:W-:Y:S01]  /*84d0*/  FMUL R6, R6, 1.4426950216293334961 ;  /* 0x3fb8aa3b06067820 */ /* 0x000fe20000400000 */
[--C-:B------:R-:W-:Y:S01]  /*84e0*/  FFMA R8, R8, UR66, -R124.reuse ;  /* 0x0000004208087c23 */ /* 0x100fe2000800087c */
[--C-:B------:R-:W-:Y:S01]  /*84f0*/  FFMA R10, R10, UR66, -R124.reuse ;  /* 0x000000420a0a7c23 */ /* 0x100fe2000800087c */
[--C-:B------:R-:W-:Y:S01]  /*8500*/  FFMA R12, R12, UR66, -R124.reuse ;  /* 0x000000420c0c7c23 */ /* 0x100fe2000800087c */
[----:B------:R-:W-:Y:S01]  /*8510*/  MUFU.EX2 R4, R4 ;  /* 0x0000000400047308 */ /* 0x000fe20000000800 */
[--C-:B------:R-:W-:Y:S01]  /*8520*/  FFMA R14, R14, UR66, -R124.reuse ;  /* 0x000000420e0e7c23 */ /* 0x100fe2000800087c */
[----:B------:R-:W-:Y:S01]  /*8530*/  FMUL R220, R220, 1.4426950216293334961 ;  /* 0x3fb8aa3bdcdc7820 */ /* 0x000fe20000400000 */
[--C-:B------:R-:W-:Y:S01]  /*8540*/  FFMA R16, R16, UR66, -R124.reuse ;  /* 0x0000004210107c23 */ /* 0x100fe2000800087c */
[--C-:B------:R-:W-:Y:S01]  /*8550*/  FFMA R18, R18, UR66, -R124.reuse ;  /* 0x0000004212127c23 */ /* 0x100fe2000800087c */
[--C-:B------:R-:W-:Y:S01]  /*8560*/  FFMA R20, R20, UR66, -R124.reuse ;  /* 0x0000004214147c23 */ /* 0x100fe2000800087c */
[--C-:B------:R-:W-:Y:S01]  /*8570*/  FFMA R22, R22, UR66, -R124.reuse ;  /* 0x0000004216167c23 */ /* 0x100fe2000800087c */
[--C-:B------:R-:W-:Y:S01]  /*8580*/  FFMA R9, R9, UR66, -R124.reuse ;  /* 0x0000004209097c23 */ /* 0x100fe2000800087c */
[----:B------:R-:W2:Y:S01]  /*8590*/  MUFU.EX2 R5, R5 ;  /* 0x0000000500057308 */ /* 0x000ea20000000800 */
[--C-:B------:R-:W-:Y:S01]  /*85a0*/  FFMA R24, R24, UR66, -R124.reuse ;  /* 0x0000004218187c23 */ /* 0x100fe2000800087c */
[--C-:B------:R-:W-:Y:S01]  /*85b0*/  FFMA R26, R26, UR66, -R124.reuse ;  /* 0x000000421a1a7c23 */ /* 0x100fe2000800087c */
[--C-:B------:R-:W-:Y:S01]  /*85c0*/  FFMA R28, R28, UR66, -R124.reuse ;  /* 0x000000421c1c7c23 */ /* 0x100fe2000800087c */
[--C-:B------:R-:W-:Y:S01]  /*85d0*/  FFMA R30, R30, UR66, -R124.reuse ;  /* 0x000000421e1e7c23 */ /* 0x100fe2000800087c */
[----:B------:R-:W-:Y:S01]  /*85e0*/  FMUL R9, R9, 1.4426950216293334961 ;  /* 0x3fb8aa3b09097820 */ /* 0x000fe20000400000 */
[--C-:B------:R-:W-:Y:S01]  /*85f0*/  FFMA R32, R32, UR66, -R124.reuse ;  /* 0x0000004220207c23 */ /* 0x100fe2000800087c */
[--C-:B------:R-:W-:Y:S01]  /*8600*/  FFMA R34, R34, UR66, -R124.reuse ;  /* 0x0000004222227c23 */ /* 0x100fe2000800087c */
[----:B------:R3:W4:Y:S01]  /*8610*/  MUFU.EX2 R7, R6 ;  /* 0x0000000600077308 */ /* 0x0007220000000800 */
[--C-:B------:R-:W-:Y:S01]  /*8620*/  FFMA R36, R36, UR66, -R124.reuse ;  /* 0x0000004224247c23 */ /* 0x100fe2000800087c */
[--C-:B------:R-:W-:Y:S01]  /*8630*/  FFMA R11, R11, UR66, -R124.reuse ;  /* 0x000000420b0b7c23 */ /* 0x100fe2000800087c */
[--C-:B------:R-:W-:Y:S01]  /*8640*/  FFMA R13, R13, UR66, -R124.reuse ;  /* 0x000000420d0d7c23 */ /* 0x100fe2000800087c */
[--C-:B------:R-:W-:Y:S01]  /*8650*/  FFMA R15, R15, UR66, -R124.reuse ;  /* 0x000000420f0f7c23 */ /* 0x100fe2000800087c */
[----:B------:R-:W-:Y:S01]  /*8660*/  FFMA R17, R17, UR66, -R124 ;  /* 0x0000004211117c23 */ /* 0x000fe2000800087c */
[----:B------:R-:W-:Y:S01]  /*8670*/  FMUL R11, R11, 1.4426950216293334961 ;  /* 0x3fb8aa3b0b0b7820 */ /* 0x000fe20000400000 */
[----:B------:R-:W-:Y:S01]  /*8680*/  FMUL R13, R13, 1.4426950216293334961 ;  /* 0x3fb8aa3b0d0d7820 */ /* 0x000fe20000400000 */
[----:B------:R-:W5:Y:S01]  /*8690*/  MUFU.EX2 R220, R220 ;  /* 0x000000dc00dc7308 */ /* 0x000f620000000800 */
[----:B---3--:R-:W-:Y:S01]  /*86a0*/  FMUL R6, R8, 1.4426950216293334961 ;  /* 0x3fb8aa3b08067820 */ /* 0x008fe20000400000 */
        /* <DEDUP_REMOVED lines=9> */
[----:B------:R-:W3:Y:S01]  /*8740*/  MUFU.EX2 R6, R6 ;  /* 0x0000000600067308 */ /* 0x000ee20000000800 */
[----:B------:R-:W-:Y:S01]  /*8750*/  FMUL R26, R28, 1.4426950216293334961 ;  /* 0x3fb8aa3b1c1a7820 */ /* 0x000fe20000400000 */
[----:B------:R-:W-:Y:S01]  /*8760*/  FMUL R28, R30, 1.4426950216293334961 ;  /* 0x3fb8aa3b1e1c7820 */ /* 0x000fe20000400000 */
[----:B------:R-:W-:Y:S01]  /*8770*/  FMUL R30, R32, 1.4426950216293334961 ;  /* 0x3fb8aa3b201e7820 */ /* 0x000fe20000400000 */
[----:B------:R-:W-:Y:S01]  /*8780*/  FMUL R32, R34, 1.4426950216293334961 ;  /* 0x3fb8aa3b22207820 */ /* 0x000fe20000400000 */
[----:B------:R-:W-:Y:S01]  /*8790*/  FMUL R34, R36, 1.4426950216293334961 ;  /* 0x3fb8aa3b24227820 */ /* 0x000fe20000400000 */
[----:B--2---:R-:W-:Y:S01]  /*87a0*/  FADD R36, R4, R5 ;  /* 0x0000000504247221 */ /* 0x004fe20000000000 */
[----:B------:R-:W-:Y:S01]  /*87b0*/  FMUL R15, R15, 1.4426950216293334961 ;  /* 0x3fb8aa3b0f0f7820 */ /* 0x000fe20000400000 */
[----:B------:R-:W2:Y:S01]  /*87c0*/  MUFU.EX2 R9, R9 ;  /* 0x0000000900097308 */ /* 0x000ea20000000800 */
[----:B------:R-:W-:Y:S01]  /*87d0*/  FMUL R17, R17, 1.4426950216293334961 ;  /* 0x3fb8aa3b11117820 */ /* 0x000fe20000400000 */
[----:B----4-:R-:W-:Y:S01]  /*87e0*/  FADD R36, R7, R36 ;  /* 0x0000002407247221 */ /* 0x010fe20000000000 */
[--C-:B------:R-:W-:Y:S01]  /*87f0*/  FFMA R19, R19, UR66, -R124.reuse ;  /* 0x0000004213137c23 */ /* 0x100fe2000800087c */
[--C-:B------:R-:W-:Y:S01]  /*8800*/  FFMA R21, R21, UR66, -R124.reuse ;  /* 0x0000004215157c23 */ /* 0x100fe2000800087c */
[----:B------:R-:W-:Y:S01]  /*8810*/  FFMA R23, R23, UR66, -R124 ;  /* 0x0000004217177c23 */ /* 0x000fe2000800087c */
[----:B-----5:R-:W-:Y:S01]  /*8820*/  FADD R36, R220, R36 ;  /* 0x00000024dc247221 */ /* 0x020fe20000000000 */
[----:B------:R-:W-:Y:S01]  /*8830*/  FMUL R19, R19, 1.4426950216293334961 ;  /* 0x3fb8aa3b13137820 */ /* 0x000fe20000400000 */
[----:B------:R-:W4:Y:S01]  /*8840*/  MUFU.EX2 R8, R8 ;  /* 0x0000000800087308 */ /* 0x000f220000000800 */
[----:B------:R-:W-:Y:S01]  /*8850*/  FMUL R21, R21, 1.4426950216293334961 ;  /* 0x3fb8aa3b15157820 */ /* 0x000fe20000400000 */
[----:B---3--:R-:W-:Y:S01]  /*8860*/  FADD R36, R6, R36 ;  /* 0x0000002406247221 */ /* 0x008fe20000000000 */
[----:B------:R-:W-:Y:S01]  /*8870*/  FMUL R23, R23, 1.4426950216293334961 ;  /* 0x3fb8aa3b17177820 */ /* 0x000fe20000400000 */
[--C-:B------:R-:W-:Y:S01]  /*8880*/  FFMA R25, R25, UR66, -R124.reuse ;  /* 0x0000004219197c23 */ /* 0x100fe2000800087c */
[--C-:B------:R-:W-:Y:S01]  /*8890*/  FFMA R27, R27, UR66, -R124.reuse ;  /* 0x000000421b1b7c23 */ /* 0x100fe2000800087c */
[--C-:B------:R-:W-:Y:S01]  /*88a0*/  FFMA R29, R29, UR66, -R124.reuse ;  /* 0x000000421d1d7c23 */ /* 0x100fe2000800087c */
[----:B------:R-:W-:Y:S01]  /*88b0*/  FFMA R31, R31, UR66, -R124 ;  /* 0x000000421f1f7c23 */ /* 0x000fe2000800087c */
[----:B------:R-:W3:Y:S01]  /*88c0*/  MUFU.EX2 R11, R11 ;  /* 0x0000000b000b7308 */ /* 0x000ee20000000800 */
[----:B--2---:R-:W-:Y:S01]  /*88d0*/  FADD R36, R9, R36 ;  /* 0x0000002409247221 */ /* 0x004fe20000000000 */
[----:B------:R-:W-:Y:S01]  /*88e0*/  FMUL R25, R25, 1.4426950216293334961 ;  /* 0x3fb8aa3b19197820 */ /* 0x000fe20000400000 */
[----:B------:R-:W-:Y:S01]  /*88f0*/  FMUL R27, R27, 1.4426950216293334961 ;  /* 0x3fb8aa3b1b1b7820 */ /* 0x000fe20000400000 */
[----:B------:R-:W-:Y:S01]  /*8900*/  FMUL R29, R29, 1.4426950216293334961 ;  /* 0x3fb8aa3b1d1d7820 */ /* 0x000fe20000400000 */
[----:B------:R-:W-:Y:S01]  /*8910*/  FMUL R31, R31, 1.4426950216293334961 ;  /* 0x3fb8aa3b1f1f7820 */ /* 0x000fe20000400000 */
[--C-:B------:R-:W-:Y:S01]  /*8920*/  FFMA R33, R33, UR66, -R124.reuse ;  /* 0x0000004221217c23 */ /* 0x100fe2000800087c */
[----:B------:R-:W-:Y:S01]  /*8930*/  FFMA R35, R35, UR66, -R124 ;  /* 0x0000004223237c23 */ /* 0x000fe2000800087c */
[----:B------:R-:W2:Y:S01]  /*8940*/  MUFU.EX2 R10, R10 ;  /* 0x0000000a000a7308 */ /* 0x000ea20000000800 */
[----:B----4-:R-:W-:Y:S01]  /*8950*/  FADD R36, R8, R36 ;  /* 0x0000002408247221 */ /* 0x010fe20000000000 */
[----:B------:R-:W-:Y:S01]  /*8960*/  FMUL R33, R33, 1.4426950216293334961 ;  /* 0x3fb8aa3b21217820 */ /* 0x000fe20000400000 */
[--C-:B------:R-:W-:Y:S01]  /*8970*/  FFMA R37, R37, UR66, -R124.reuse ;  /* 0x0000004225257c23 */ /* 0x100fe2000800087c */
[----:B------:R-:W-:Y:S01]  /*8980*/  FMUL R35, R35, 1.4426950216293334961 ;  /* 0x3fb8aa3b23237820 */ /* 0x000fe20000400000 */
[--C-:B------:R-:W-:Y:S01]  /*8990*/  FFMA R38, R38, UR66, -R124.reuse ;  /* 0x0000004226267c23 */ /* 0x100fe2000800087c */
[----:B------:R-:W-:Y:S01]  /*89a0*/  FFMA R41, R41, UR66, -R124 ;  /* 0x0000004229297c23 */ /* 0x000fe2000800087c */
[----:B------:R-:W-:Y:S01]  /*89b0*/  FMUL R37, R37, 1.4426950216293334961 ;  /* 0x3fb8aa3b25257820 */ /* 0x000fe20000400000 */
[----:B------:R-:W4:Y:S01]  /*89c0*/  MUFU.EX2 R13, R13 ;  /* 0x0000000d000d7308 */ /* 0x000f220000000800 */
[----:B---3--:R-:W-:Y:S01]  /*89d0*/  FADD R36, R11, R36 ;  /* 0x000000240b247221 */ /* 0x008fe20000000000 */
[----:B------:R-:W-:Y:S01]  /*89e0*/  FMUL R38, R38, 1.4426950216293334961 ;  /* 0x3fb8aa3b26267820 */ /* 0x000fe20000400000 */
        /* <DEDUP_REMOVED lines=16> */
[----:B------:R-:W-:Y:S01]  /*8af0*/  FMUL R53, R53, 1.4426950216293334961 ;  /* 0x3fb8aa3b35357820 */ /* 0x000fe20000400000 */
[--C-:B------:R-:W-:Y:S01]  /*8b00*/  FFMA R55, R55, UR66, -R124.reuse ;  /* 0x0000004237377c23 */ /* 0x100fe2000800087c */
[--C-:B------:R-:W-:Y:S01]  /*8b10*/  FFMA R57, R57, UR66, -R124.reuse ;  /* 0x0000004239397c23 */ /* 0x100fe2000800087c */
[--C-:B------:R-:W-:Y:S01]  /*8b20*/  FFMA R59, R59, UR66, -R124.reuse ;  /* 0x000000423b3b7c23 */ /* 0x100fe2000800087c */
[----:B------:R-:W-:Y:S01]  /*8b30*/  FFMA R61, R61, UR66, -R124 ;  /* 0x000000423d3d7c23 */ /* 0x000fe2000800087c */
[----:B------:R-:W4:Y:S01]  /*8b40*/  MUFU.EX2 R14, R14 ;  /* 0x0000000e000e7308 */ /* 0x000f220000000800 */
[----:B---3--:R-:W-:Y:S01]  /*8b50*/  FADD R36, R12, R36 ;  /* 0x000000240c247221 */ /* 0x008fe20000000000 */
[----:B------:R-:W-:Y:S01]  /*8b60*/  FMUL R55, R55, 1.4426950216293334961 ;  /* 0x3fb8aa3b37377820 */ /* 0x000fe20000400000 */
[----:B------:R-:W-:Y:S01]  /*8b70*/  FMUL R57, R57, 1.4426950216293334961 ;  /* 0x3fb8aa3b39397820 */ /* 0x000fe20000400000 */
[----:B------:R-:W-:Y:S01]  /*8b80*/  FMUL R59, R59, 1.4426950216293334961 ;  /* 0x3fb8aa3b3b3b7820 */ /* 0x000fe20000400000 */
[----:B------:R-:W-:Y:S01]  /*8b90*/  FMUL R61, R61, 1.4426950216293334961 ;  /* 0x3fb8aa3b3d3d7820 */ /* 0x000fe20000400000 */
[--C-:B------:R-:W-:Y:S01]  /*8ba0*/  FFMA R63, R63, UR66, -R124.reuse ;  /* 0x000000423f3f7c23 */ /* 0x100fe2000800087c */
[----:B------:R-:W-:Y:S01]  /*8bb0*/  FFMA R65, R65, UR66, -R124 ;  /* 0x0000004241417c23 */ /* 0x000fe2000800087c */
[----:B------:R-:W3:Y:S01]  /*8bc0*/  MUFU.EX2 R17, R17 ;  /* 0x0000001100117308 */ /* 0x000ee20000000800 */
[----:B--2---:R-:W-:Y:S01]  /*8bd0*/  FADD R36, R15, R36 ;  /* 0x000000240f247221 */ /* 0x004fe20000000000 */
[----:B------:R-:W-:Y:S01]  /*8be0*/  FMUL R63, R63, 1.4426950216293334961 ;  /* 0x3fb8aa3b3f3f7820 */ /* 0x000fe20000400000 */
[----:B------:R-:W-:Y:S01]  /*8bf0*/  FMUL R65, R65, 1.4426950216293334961 ;  /* 0x3fb8aa3b41417820 */ /* 0x000fe20000400000 */
[--C-:B------:R-:W-:Y:S01]  /*8c00*/  FFMA R66, R66, UR66, -R124.reuse ;  /* 0x0000004242427c23 */ /* 0x100fe2000800087c */
[----:B------:R-:W-:Y:S01]  /*8c10*/  FFMA R67, R67, UR66, -R124 ;  /* 0x0000004243437c23 */ /* 0x000fe2000800087c */
[----:B------:R-:W-:-:S02]  /*8c20*/  F2FP.F16.F32.PACK_AB R4, R5, R4 ;  /* 0x000000040504723e */ /* 0x000fc400000000ff */
[----:B------:R-:W2:Y:S01]  /*8c30*/  MUFU.EX2 R16, R16 ;  /* 0x0000001000107308 */ /* 0x000ea20000000800 */
[----:B----4-:R-:W-:Y:S01]  /*8c40*/  FADD R36, R14, R36 ;  /* 0x000000240e247221 */ /* 0x010fe20000000000 */
[----:B------:R-:W-:Y:S01]  /*8c50*/  FMUL R66, R66, 1.4426950216293334961 ;  /* 0x3fb8aa3b42427820 */ /* 0x000fe20000400000 */
[----:B------:R-:W-:Y:S01]  /*8c60*/  FMUL R67, R67, 1.4426950216293334961 ;  /* 0x3fb8aa3b43437820 */ /* 0x000fe20000400000 */
[----:B------:R-:W-:-:S04]  /*8c70*/  F2FP.F16.F32.PACK_AB R5, R220, R7 ;  /* 0x00000007dc05723e */ /* 0x000fc800000000ff */
[----:B------:R-:W4:Y:S01]  /*8c80*/  MUFU.EX2 R19, R19 ;  /* 0x0000001300137308 */ /* 0x000f220000000800 */
[----:B---3--:R-:W-:-:S07]  /*8c90*/  FADD R36, R17, R36 ;  /* 0x0000002411247221 */ /* 0x008fce0000000000 */
[----:B------:R-:W3:Y:S01]  /*8ca0*/  MUFU.EX2 R18, R18 ;  /* 0x0000001200127308 */ /* 0x000ee20000000800 */
[----:B--2---:R-:W-:-:S07]  /*8cb0*/  FADD R36, R16, R36 ;  /* 0x0000002410247221 */ /* 0x004fce0000000000 */
[----:B------:R-:W2:Y:S01]  /*8cc0*/  MUFU.EX2 R21, R21 ;  /* 0x0000001500157308 */ /* 0x000ea20000000800 */
[----:B----4-:R-:W-:-:S07]  /*8cd0*/  FADD R36, R19, R36 ;  /* 0x0000002413247221 */ /* 0x010fce0000000000 */
        /* <DEDUP_REMOVED lines=26> */
[----:B------:R3:W-:Y:S01]  /*8e80*/  MUFU.EX2 R221, R37 ;  /* 0x0000002500dd7308 */ /* 0x0007e20000000800 */
[----:B--2---:R-:W-:-:S07]  /*8e90*/  FADD R36, R33, R36 ;  /* 0x0000002421247221 */ /* 0x004fce0000000000 */
[----:B------:R-:W2:Y:S01]  /*8ea0*/  MUFU.EX2 R35, R35 ;  /* 0x0000002300237308 */ /* 0x000ea20000000800 */
[--C-:B---3--:R-:W-:Y:S01]  /*8eb0*/  FFMA R37, R39, UR66, -R124.reuse ;  /* 0x0000004227257c23 */ /* 0x108fe2000800087c */
[----:B------:R-:W-:Y:S01]  /*8ec0*/  FFMA R39, R40, UR66, -R124 ;  /* 0x0000004228277c23 */ /* 0x000fe2000800087c */
[----:B----4-:R-:W-:Y:S02]  /*8ed0*/  FADD R36, R32, R36 ;  /* 0x0000002420247221 */ /* 0x010fe40000000000 */
[----:B------:R-:W-:Y:S01]  /*8ee0*/  FMUL R37, R37, 1.4426950216293334961 ;  /* 0x3fb8aa3b25257820 */ /* 0x000fe20000400000 */
[----:B------:R-:W-:Y:S02]  /*8ef0*/  FMUL R39, R39, 1.4426950216293334961 ;  /* 0x3fb8aa3b27277820 */ /* 0x000fe40000400000 */
[----:B------:R-:W3:Y:S08]  /*8f00*/  MUFU.EX2 R34, R34 ;  /* 0x0000002200227308 */ /* 0x000ef00000000800 */
[----:B------:R4:W-:Y:S01]  /*8f10*/  MUFU.EX2 R40, R37 ;  /* 0x0000002500287308 */ /* 0x0009e20000000800 */
[----:B--2---:R-:W-:-:S07]  /*8f20*/  FADD R36, R35, R36 ;  /* 0x0000002423247221 */ /* 0x004fce0000000000 */
[----:B------:R-:W2:Y:S01]  /*8f30*/  MUFU.EX2 R38, R38 ;  /* 0x0000002600267308 */ /* 0x000ea20000000800 */
[----:B----4-:R-:W-:Y:S01]  /*8f40*/  FFMA R37, R42, UR66, -R124 ;  /* 0x000000422a257c23 */ /* 0x010fe2000800087c */
[----:B---3--:R-:W-:-:S03]  /*8f50*/  FADD R36, R34, R36 ;  /* 0x0000002422247221 */ /* 0x008fc60000000000 */
[----:B------:R-:W-:Y:S01]  /*8f60*/  FMUL R37, R37, 1.4426950216293334961 ;  /* 0x3fb8aa3b25257820 */ /* 0x000fe20000400000 */
[----:B------:R-:W-:Y:S02]  /*8f70*/  FADD R36, R221, R36 ;  /* 0x00000024dd247221 */ /* 0x000fe40000000000 */
[----:B------:R-:W-:Y:S08]  /*8f80*/  MUFU.EX2 R42, R41 ;  /* 0x00000029002a7308 */ /* 0x000ff00000000800 */
[----:B------:R3:W-:Y:S01]  /*8f90*/  MUFU.EX2 R41, R37 ;  /* 0x0000002500297308 */ /* 0x0007e20000000800 */
[----:B--2---:R-:W-:-:S04]  /*8fa0*/  FADD R36, R38, R36 ;  /* 0x0000002426247221 */ /* 0x004fc80000000000 */
[----:B------:R-:W-:-:S03]  /*8fb0*/  FADD R36, R40, R36 ;  /* 0x0000002428247221 */ /* 0x000fc60000000000 */
[----:B------:R-:W2:Y:S01]  /*8fc0*/  MUFU.EX2 R39, R39 ;  /* 0x0000002700277308 */ /* 0x000ea20000000800 */
[----:B---3--:R-:W-:-:S04]  /*8fd0*/  FFMA R37, R44, UR66, -R124 ;  /* 0x000000422c257c23 */ /* 0x008fc8000800087c */
[----:B------:R-:W-:-:S03]  /*8fe0*/  FMUL R37, R37, 1.4426950216293334961 ;  /* 0x3fb8aa3b25257820 */ /* 0x000fc60000400000 */
[----:B------:R-:W3:Y:S08]  /*8ff0*/  MUFU.EX2 R44, R43 ;  /* 0x0000002b002c7308 */ /* 0x000ef00000000800 */
[----:B------:R4:W5:Y:S01]  /*9000*/  MUFU.EX2 R43, R37 ;  /* 0x00000025002b7308 */ /* 0x0009620000000800 */
[----:B--2---:R-:W-:-:S04]  /*9010*/  FADD R36, R39, R36 ;  /* 0x0000002427247221 */ /* 0x004fc80000000000 */
[----:B------:R-:W-:-:S03]  /*9020*/  FADD R36, R42, R36 ;  /* 0x000000242a247221 */ /* 0x000fc60000000000 */
[----:B------:R-:W-:Y:S01]  /*9030*/  MUFU.EX2 R65, R65 ;  /* 0x0000004100417308 */ /* 0x000fe20000000800 */
[----:B----4-:R-:W-:Y:S01]  /*9040*/  FFMA R37, R46, UR66, -R124 ;  /* 0x000000422e257c23 */ /* 0x010fe2000800087c */
[----:B------:R-:W-:-:S03]  /*9050*/  FADD R36, R41, R36 ;  /* 0x0000002429247221 */ /* 0x000fc60000000000 */
[----:B------:R-:W-:Y:S01]  /*9060*/  FMUL R37, R37, 1.4426950216293334961 ;  /* 0x3fb8aa3b25257820 */ /* 0x000fe20000400000 */
[----:B---3--:R-:W-:Y:S02]  /*9070*/  FADD R36, R44, R36 ;  /* 0x000000242c247221 */ /* 0x008fe40000000000 */
[----:B------:R-:W2:Y:S02]  /*9080*/  MUFU.EX2 R46, R45 ;  /* 0x0000002d002e7308 */ /* 0x000ea40000000800 */
[----:B-----5:R-:W-:-:S06]  /*9090*/  FADD R36, R43, R36 ;  /* 0x000000242b247221 */ /* 0x020fcc0000000000 */
[----:B------:R3:W4:Y:S08]  /*90a0*/  MUFU.EX2 R45, R37 ;  /* 0x00000025002d7308 */ /* 0x0007300000000800 */
[----:B------:R-:W-:Y:S01]  /*90b0*/  MUFU.EX2 R66, R66 ;  /* 0x0000004200427308 */ /* 0x000fe20000000800 */
[----:B---3--:R-:W-:Y:S01]  /*90c0*/  FFMA R37, R48, UR66, -R124 ;  /* 0x0000004230257c23 */ /* 0x008fe2000800087c */
[----:B--2---:R-:W-:-:S03]  /*90d0*/  FADD R36, R46, R36 ;  /* 0x000000242e247221 */ /* 0x004fc60000000000 */
[----:B------:R-:W-:-:S03]  /*90e0*/  FMUL R37, R37, 1.4426950216293334961 ;  /* 0x3fb8aa3b25257820 */ /* 0x000fc60000400000 */
[----:B------:R-:W2:Y:S01]  /*90f0*/  MUFU.EX2 R48, R47 ;  /* 0x0000002f00307308 */ /* 0x000ea20000000800 */
[----:B----4-:R-:W-:-:S07]  /*9100*/  FADD R36, R45, R36 ;  /* 0x000000242d247221 */ /* 0x010fce0000000000 */
[----:B------:R3:W4:Y:S08]  /*9110*/  MUFU.EX2 R47, R37 ;  /* 0x00000025002f7308 */ /* 0x0007300000000800 */
[----:B------:R-:W-:Y:S01]  /*9120*/  MUFU.EX2 R67, R67 ;  /* 0x0000004300437308 */ /* 0x000fe20000000800 */
[----:B---3--:R-:W-:Y:S01]  /*9130*/  FFMA R37, R50, UR66, -R124 ;  /* 0x0000004232257c23 */ /* 0x008fe2000800087c */
[----:B--2---:R-:W-:-:S03]  /*9140*/  FADD R36, R48, R36 ;  /* 0x0000002430247221 */ /* 0x004fc60000000000 */
[----:B------:R-:W-:-:S03]  /*9150*/  FMUL R37, R37, 1.4426950216293334961 ;  /* 0x3fb8aa3b25257820 */ /* 0x000fc60000400000 */
[----:B------:R-:W2:Y:S01]  /*9160*/  MUFU.EX2 R50, R49 ;  /* 0x0000003100327308 */ /* 0x000ea20000000800 */
[----:B----4-:R-:W-:-:S07]  /*9170*/  FADD R36, R47, R36 ;  /* 0x000000242f247221 */ /* 0x010fce0000000000 */
[----:B------:R3:W4:Y:S02]  /*9180*/  MUFU.EX2 R49, R37 ;  /* 0x0000002500317308 */ /* 0x0007240000000800 */
[----:B---3--:R-:W-:Y:S01]  /*9190*/  FFMA R37, R52, UR66, -R124 ;  /* 0x0000004234257c23 */ /* 0x008fe2000800087c */
[----:B--2---:R-:W-:-:S05]  /*91a0*/  FADD R36, R50, R36 ;  /* 0x0000002432247221 */ /* 0x004fca0000000000 */
[----:B------:R-:W2:Y:S01]  /*91b0*/  MUFU.EX2 R52, R51 ;  /* 0x0000003300347308 */ /* 0x000ea20000000800 */
[----:B------:R-:W-:Y:S01]  /*91c0*/  FMUL R37, R37, 1.4426950216293334961 ;  /* 0x3fb8aa3b25257820 */ /* 0x000fe20000400000 */
[----:B----4-:R-:W-:-:S06]  /*91d0*/  FADD R36, R49, R36 ;  /* 0x0000002431247221 */ /* 0x010fcc0000000000 */
        /* <DEDUP_REMOVED lines=36> */
[----:B------:R-:W3:Y:S01]  /*9420*/  MUFU.EX2 R63, R37 ;  /* 0x00000025003f7308 */ /* 0x000ee20000000800 */
[----:B--2---:R-:W-:-:S04]  /*9430*/  FADD R36, R64, R36 ;  /* 0x0000002440247221 */ /* 0x004fc80000000000 */
[----:B---3--:R-:W-:-:S04]  /*9440*/  FADD R36, R63, R36 ;  /* 0x000000243f247221 */ /* 0x008fc80000000000 */
[----:B------:R-:W-:-:S04]  /*9450*/  FADD R36, R65, R36 ;  /* 0x0000002441247221 */ /* 0x000fc80000000000 */
[----:B------:R-:W-:-:S04]  /*9460*/  FADD R36, R66, R36 ;  /* 0x0000002442247221 */ /* 0x000fc80000000000 */
[----:B------:R-:W-:-:S05]  /*9470*/  FADD R36, R67, R36 ;  /* 0x0000002443247221 */ /* 0x000fca0000000000 */
[----:B------:R2:W3:Y:S01]  /*9480*/  SHFL.BFLY PT, R37, R36, 0x10, 0x1f ;  /* 0x0e001f0024257f89 */ /* 0x0004e200000e0000 */
[----:B-1----:R-:W-:Y:S05]  /*9490*/  @!P2 BRA `(.L_x_15) ;  /* 0x0000002c00d4a947 */ /* 0x002fea0003800000 */
.L_x_24:
[----:B------:R-:W-:Y:S02]  /*94a0*/  F2FP.F16.F32.PACK_AB R6, R9, R6 ;  /* 0x000000060906723e */ /* 0x000fe400000000ff */
[----:B------:R-:W-:Y:S02]  /*94b0*/  F2FP.F16.F32.PACK_AB R7, R11, R8 ;  /* 0x000000080b07723e */ /* 0x000fe400000000ff */
[----:B------:R-:W-:Y:S02]  /*94c0*/  F2FP.F16.F32.PACK_AB R8, R13, R10 ;  /* 0x0000000a0d08723e */ /* 0x000fe400000000ff */
[----:B------:R-:W-:Y:S02]  /*94d0*/  F2FP.F16.F32.PACK_AB R9, R15, R12 ;  /* 0x0000000c0f09723e */ /* 0x000fe400000000ff */
[----:B------:R-:W-:Y:S02]  /*94e0*/  F2FP.F16.F32.PACK_AB R10, R17, R14 ;  /* 0x0000000e110a723e */ /* 0x000fe400000000ff */
[----:B------:R-:W-:-:S02]  /*94f0*/  F2FP.F16.F32.PACK_AB R11, R19, R16 ;  /* 0x00000010130b723e */ /* 0x000fc400000000ff */
        /* <DEDUP_REMOVED lines=10> */
[----:B------:R-:W-:Y:S01]  /*95a0*/  F2FP.F16.F32.PACK_AB R22, R42, R39 ;  /* 0x000000272a16723e */ /* 0x000fe200000000ff */
[----:B------:R-:W-:Y:S01]  /*95b0*/  IMAD.WIDE R38, R155, 0x2, R188 ;  /* 0x000000029b267825 */ /* 0x000fe200078e02bc */
        /* <DEDUP_REMOVED lines=13> */
[----:B------:R-:W-:Y:S02]  /*9690*/  MOV R40, R2 ;  /* 0x0000000200287202 */ /* 0x000fe40000000f00 */
[----:B------:R-:W-:Y:S01]  /*96a0*/  MOV R41, R3 ;  /* 0x0000000300297202 */ /* 0x000fe20000000f00 */
[----:B------:R-:W-:Y:S01]  /*96b0*/  STTM.16dp32bit_t0_t15.x32 tmem[UR12+0x40], R4 ;  /* 0x00004004000079ed */ /* 0x000fe20008a8000c */
[----:B------:R1:W-:Y:S01]  /*96c0*/  STTM.16dp32bit_t16_t31.x32 tmem[UR12+0x60], R4 ;  /* 0x00006004000079ed */ /* 0x0003e20008aa000c */
[----:B------:R-:W-:-:S04]  /*96d0*/  IMAD.WIDE R42, R155, 0x2, R138 ;  /* 0x000000029b2a7825 */ /* 0x000fc800078e028a */
[----:B------:R-:W-:-:S04]  /*96e0*/  IMAD.WIDE R40, R155, 0x2, R40 ;  /* 0x000000029b287825 */ /* 0x000fc800078e0228 */
[----:B------:R-:W-:-:S04]  /*96f0*/  IMAD.WIDE R46, R155, 0x2, R158 ;  /* 0x000000029b2e7825 */ /* 0x000fc800078e029e */
[----:B------:R-:W-:-:S04]  /*9700*/  IMAD.WIDE R44, R155, 0x2, R146 ;  /* 0x000000029b2c7825 */ /* 0x000fc800078e0292 */
[----:B------:R-:W-:-:S04]  /*9710*/  IMAD.WIDE R54, R155, 0x2, R120 ;  /* 0x000000029b367825 */ /* 0x000fc800078e0278 */
[C---:B------:R-:W-:Y:S02]  /*9720*/  IMAD.WIDE R52, R155.reuse, 0x2, R148 ;  /* 0x000000029b347825 */ /* 0x040fe400078e0294 */
[----:B------:R-:W4:Y:S02]  /*9730*/  LDG.E.U16 R54, desc[UR28][R54.64] ;  /* 0x0000001c36367981 */ /* 0x000f24000c1e1500 */
[C---:B------:R-:W-:Y:S02]  /*9740*/  IMAD.WIDE R48, R155.reuse, 0x2, R168 ;  /* 0x000000029b307825 */ /* 0x040fe400078e02a8 */
[----:B------:R-:W5:Y:S02]  /*9750*/  LDG.E.U16 R52, desc[UR28][R52.64] ;  /* 0x0000001c34347981 */ /* 0x000f64000c1e1500 */
[C---:B-1----:R-:W-:Y:S02]  /*9760*/  IMAD.WIDE R12, R155.reuse, 0x2, R130 ;  /* 0x000000029b0c7825 */ /* 0x042fe400078e0282 */
[----:B--2---:R-:W2:Y:S02]  /*9770*/  LDG.E.U16 R5, desc[UR28][R38.64] ;  /* 0x0000001c26057981 */ /* 0x004ea4000c1e1500 */
[----:B------:R-:W-:-:S02]  /*9780*/  IMAD.WIDE R8, R155, 0x2, R186 ;  /* 0x000000029b087825 */ /* 0x000fc400078e02ba */
[----:B---3--:R1:W3:Y:S02]  /*9790*/  LDG.E.U16 R35, desc[UR28][R12.64] ;  /* 0x0000001c0c237981 */ /* 0x0082e4000c1e1500 */
[C---:B------:R-:W-:Y:S02]  /*97a0*/  IMAD.WIDE R16, R155.reuse, 0x2, R176 ;  /* 0x000000029b107825 */ /* 0x040fe400078e02b0 */
[----:B------:R0:W2:Y:S02]  /*97b0*/  LDG.E.U16 R33, desc[UR28][R8.64] ;  /* 0x0000001c08217981 */ /* 0x0000a4000c1e1500 */
[C---:B------:R-:W-:Y:S02]  /*97c0*/  IMAD.WIDE R10, R155.reuse, 0x2, R196 ;  /* 0x000000029b0a7825 */ /* 0x040fe400078e02c4 */
[----:B------:R0:W2:Y:S02]  /*97d0*/  LDG.E.U16 R32, desc[UR28][R16.64] ;  /* 0x0000001c10207981 */ /* 0x0000a4000c1e1500 */
[----:B------:R-:W-:-:S02]  /*97e0*/  IMAD.WIDE R14, R155, 0x2, R166 ;  /* 0x000000029b0e7825 */ /* 0x000fc400078e02a6 */
[----:B------:R0:W2:Y:S02]  /*97f0*/  LDG.E.U16 R34, desc[UR28][R10.64] ;  /* 0x0000001c0a227981 */ /* 0x0000a4000c1e1500 */
[C---:B-1----:R-:W-:Y:S02]  /*9800*/  IMAD.WIDE R12, R155.reuse, 0x2, R156 ;  /* 0x000000029b0c7825 */ /* 0x042fe400078e029c */
[----:B------:R1:W2:Y:S02]  /*9810*/  LDG.E.U16 R31, desc[UR28][R14.64] ;  /* 0x0000001c0e1f7981 */ /* 0x0002a4000c1e1500 */
[C---:B0-----:R-:W-:Y:S02]  /*9820*/  IMAD.WIDE R8, R155.reuse, 0x2, R136 ;  /* 0x000000029b087825 */ /* 0x041fe400078e0288 */
[----:B------:R0:W2:Y:S02]  /*9830*/  LDG.E.U16 R30, desc[UR28][R12.64] ;  /* 0x0000001c0c1e7981 */ /* 0x0000a4000c1e1500 */
[----:B------:R-:W-:-:S02]  /*9840*/  IMAD.WIDE R16, R155, 0x2, R128 ;  /* 0x000000029b107825 */ /* 0x000fc400078e0280 */
[----:B------:R0:W2:Y:S02]  /*9850*/  LDG.E.U16 R28, desc[UR28][R8.64] ;  /* 0x0000001c081c7981 */ /* 0x0000a4000c1e1500 */
[C---:B------:R-:W-:Y:S02]  /*9860*/  IMAD.WIDE R10, R155.reuse, 0x2, R144 ;  /* 0x000000029b0a7825 */ /* 0x040fe400078e0290 */
[----:B------:R0:W2:Y:S02]  /*9870*/  LDG.E.U16 R27, desc[UR28][R16.64] ;  /* 0x0000001c101b7981 */ /* 0x0000a4000c1e1500 */
[C---:B-1----:R-:W-:Y:S02]  /*9880*/  IMAD.WIDE R14, R155.reuse, 0x2, R194 ;  /* 0x000000029b0e7825 */ /* 0x042fe400078e02c2 */
[----:B------:R1:W2:Y:S02]  /*9890*/  LDG.E.U16 R29, desc[UR28][R10.64] ;  /* 0x0000001c0a1d7981 */ /* 0x0002a4000c1e1500 */
[----:B0-----:R-:W-:-:S02]  /*98a0*/  IMAD.WIDE R12, R155, 0x2, R184 ;  /* 0x000000029b0c7825 */ /* 0x001fc400078e02b8 */
[----:B------:R0:W2:Y:S02]  /*98b0*/  LDG.E.U16 R26, desc[UR28][R14.64] ;  /* 0x0000001c0e1a7981 */ /* 0x0000a4000c1e1500 */
[C---:B------:R-:W-:Y:S02]  /*98c0*/  IMAD.WIDE R8, R155.reuse, 0x2, R164 ;  /* 0x000000029b087825 */ /* 0x040fe400078e02a4 */
[----:B------:R0:W2:Y:S02]  /*98d0*/  LDG.E.U16 R25, desc[UR28][R12.64] ;  /* 0x0000001c0c197981 */ /* 0x0000a4000c1e1500 */
[C---:B------:R-:W-:Y:S02]  /*98e0*/  IMAD.WIDE R16, R155.reuse, 0x2, R152 ;  /* 0x000000029b107825 */ /* 0x040fe400078e0298 */
[----:B------:R0:W2:Y:S02]  /*98f0*/  LDG.E.U16 R23, desc[UR28][R8.64] ;  /* 0x0000001c08177981 */ /* 0x0000a4000c1e1500 */
[----:B-1----:R-:W-:-:S02]  /*9900*/  IMAD.WIDE R10, R155, 0x2, R174 ;  /* 0x000000029b0a7825 */ /* 0x002fc400078e02ae */
[----:B------:R1:W2:Y:S02]  /*9910*/  LDG.E.U16 R22, desc[UR28][R16.64] ;  /* 0x0000001c10167981 */ /* 0x0002a4000c1e1500 */
[C---:B0-----:R-:W-:Y:S02]  /*9920*/  IMAD.WIDE R14, R155.reuse, 0x2, R142 ;  /* 0x000000029b0e7825 */ /* 0x041fe400078e028e */
        /* <DEDUP_REMOVED lines=8> */
[----:B------:R-:W2:Y:S02]  /*99b0*/  LDG.E.U16 R38, desc[UR28][R42.64] ;  /* 0x0000001c2a267981 */ /* 0x000ea4000c1e1500 */
[----:B------:R-:W-:-:S02]  /*99c0*/  IMAD.WIDE R14, R155, 0x2, R172 ;  /* 0x000000029b0e7825 */ /* 0x000fc400078e02ac */
[----:B------:R-:W2:Y:S02]  /*99d0*/  LDG.E.U16 R17, desc[UR28][R16.64] ;  /* 0x0000001c10117981 */ /* 0x000ea4000c1e1500 */
[C---:B------:R-:W-:Y:S02]  /*99e0*/  IMAD.WIDE R12, R155.reuse, 0x2, R162 ;  /* 0x000000029b0c7825 */ /* 0x040fe400078e02a2 */
[----:B------:R0:W2:Y:S02]  /*99f0*/  LDG.E.U16 R19, desc[UR28][R10.64] ;  /* 0x0000001c0a137981 */ /* 0x0000a4000c1e1500 */
[C---:B-1----:R-:W-:Y:S02]  /*9a00*/  IMAD.WIDE R8, R155.reuse, 0x2, R140 ;  /* 0x000000029b087825 */ /* 0x042fe400078e028c */
[----:B------:R-:W2:Y:S02]  /*9a10*/  LDG.E.U16 R4, desc[UR28][R40.64] ;  /* 0x0000001c28047981 */ /* 0x000ea4000c1e1500 */
[----:B------:R-:W-:-:S02]  /*9a20*/  IMAD.WIDE R6, R155, 0x2, R178 ;  /* 0x000000029b067825 */ /* 0x000fc400078e02b2 */
[----:B------:R-:W2:Y:S02]  /*9a30*/  LDG.E.U16 R16, desc[UR28][R14.64] ;  /* 0x0000001c0e107981 */ /* 0x000ea4000c1e1500 */
[C---:B0-----:R-:W-:Y:S02]  /*9a40*/  IMAD.WIDE R10, R155.reuse, 0x2, R150 ;  /* 0x000000029b0a7825 */ /* 0x041fe400078e0296 */
[----:B------:R-:W2:Y:S02]  /*9a50*/  LDG.E.U16 R39, desc[UR28][R44.64] ;  /* 0x0000001c2c277981 */ /* 0x000ea4000c1e1500 */
[C---:B------:R-:W-:Y:S02]  /*9a60*/  IMAD.WIDE R42, R155.reuse, 0x2, R170 ;  /* 0x000000029b2a7825 */ /* 0x040fe400078e02aa */
[----:B------:R-:W2:Y:S04]  /*9a70*/  LDG.E.U16 R40, desc[UR28][R46.64] ;  /* 0x0000001c2e287981 */ /* 0x000ea8000c1e1500 */
[----:B------:R-:W2:Y:S04]  /*9a80*/  LDG.E.U16 R15, desc[UR28][R12.64] ;  /* 0x0000001c0c0f7981 */ /* 0x000ea8000c1e1500 */
[----:B------:R0:W2:Y:S04]  /*9a90*/  LDG.E.U16 R14, desc[UR28][R10.64] ;  /* 0x0000001c0a0e7981 */ /* 0x0000a8000c1e1500 */
[----:B------:R-:W2:Y:S04]  /*9aa0*/  LDG.E.U16 R6, desc[UR28][R6.64] ;  /* 0x0000001c06067981 */ /* 0x000ea8000c1e1500 */
[----:B------:R1:W2:Y:S01]  /*9ab0*/  LDG.E.U16 R13, desc[UR28][R8.64] ;  /* 0x0000001c080d7981 */ /* 0x0002a2000c1e1500 */
[----:B0-----:R-:W-:-:S04]  /*9ac0*/  IMAD.WIDE R10, R155, 0x2, R118 ;  /* 0x000000029b0a7825 */ /* 0x001fc800078e0276 */
[C---:B------:R-:W-:Y:S01]  /*9ad0*/  IMAD.WIDE R46, R155.reuse, 0x2, R132 ;  /* 0x000000029b2e7825 */ /* 0x040fe200078e0284 */
[----:B------:R-:W3:Y:S03]  /*9ae0*/  LDG.E.U16 R7, desc[UR28][R48.64] ;  /* 0x0000001c30077981 */ /* 0x000ee6000c1e1500 */
[C---:B-1----:R-:W-:Y:S01]  /*9af0*/  IMAD.WIDE R8, R155.reuse, 0x2, R180 ;  /* 0x000000029b087825 */ /* 0x042fe200078e02b4 */
[----:B------:R-:W3:Y:S03]  /*9b00*/  LDG.E.U16 R11, desc[UR28][R10.64] ;  /* 0x0000001c0a0b7981 */ /* 0x000ee6000c1e1500 */
[C---:B------:R-:W-:Y:S01]  /*9b10*/  IMAD.WIDE R44, R155.reuse, 0x2, R190 ;  /* 0x000000029b2c7825 */ /* 0x040fe200078e02be */
[----:B------:R0:W3:Y:S04]  /*9b20*/  LDG.E.U16 R12, desc[UR28][R46.64] ;  /* 0x0000001c2e0c7981 */ /* 0x0000e8000c1e1500 */
[----:B------:R-:W3:Y:S04]  /*9b30*/  LDG.E.U16 R9, desc[UR28][R8.64] ;  /* 0x0000001c08097981 */ /* 0x000ee8000c1e1500 */
[----:B------:R1:W4:Y:S04]  /*9b40*/  LDG.E.U16 R10, desc[UR28][R44.64] ;  /* 0x0000001c2c0a7981 */ /* 0x000328000c1e1500 */
[----:B------:R1:W4:Y:S01]  /*9b50*/  LDG.E.U16 R8, desc[UR28][R42.64] ;  /* 0x0000001c2a087981 */ /* 0x000322000c1e1500 */
[----:B0-----:R-:W-:-:S04]  /*9b60*/  IMAD.WIDE R46, R155, 0x2, R160 ;  /* 0x000000029b2e7825 */ /* 0x001fc800078e02a0 */
[C---:B-1----:R-:W-:Y:S01]  /*9b70*/  IMAD.WIDE R44, R155.reuse, 0x2, R122 ;  /* 0x000000029b2c7825 */ /* 0x042fe200078e027a */
[----:B------:R0:W4:Y:S03]  /*9b80*/  LDG.E.U16 R41, desc[UR28][R46.64] ;  /* 0x0000001c2e297981 */ /* 0x000126000c1e1500 */
[C---:B------:R-:W-:Y:S01]  /*9b90*/  IMAD.WIDE R42, R155.reuse, 0x2, R74 ;  /* 0x000000029b2a7825 */ /* 0x040fe200078e024a */
[----:B------:R-:W4:Y:S04]  /*9ba0*/  LDG.E.U16 R53, desc[UR28][R44.64] ;  /* 0x0000001c2c357981 */ /* 0x000f28000c1e1500 */
[----:B------:R1:W4:Y:S01]  /*9bb0*/  LDG.E.U16 R55, desc[UR28][R42.64] ;  /* 0x0000001c2a377981 */ /* 0x000322000c1e1500 */
[----:B0-----:R-:W-:-:S04]  /*9bc0*/  IMAD.WIDE R46, R155, 0x2, R104 ;  /* 0x000000029b2e7825 */ /* 0x001fc800078e0268 */
[C---:B------:R-:W-:Y:S01]  /*9bd0*/  IMAD.WIDE R48, R155.reuse, 0x2, R98 ;  /* 0x000000029b307825 */ /* 0x040fe200078e0262 */
[----:B------:R0:W4:Y:S03]  /*9be0*/  LDG.E.U16 R58, desc[UR28][R46.64] ;  /* 0x0000001c2e3a7981 */ /* 0x000126000c1e1500 */
[C---:B-1----:R-:W-:Y:S02]  /*9bf0*/  IMAD.WIDE R42, R155.reuse, 0x2, R116 ;  /* 0x000000029b2a7825 */ /* 0x042fe400078e0274 */
[----:B------:R-:W4:Y:S02]  /*9c00*/  LDG.E.U16 R48, desc[UR28][R48.64] ;  /* 0x0000001c30307981 */ /* 0x000f24000c1e1500 */
[C---:B------:R-:W-:Y:S02]  /*9c10*/  IMAD.WIDE R44, R155.reuse, 0x2, R110 ;  /* 0x000000029b2c7825 */ /* 0x040fe400078e026e */
[----:B------:R1:W4:Y:S02]  /*9c20*/  LDG.E.U16 R56, desc[UR28][R42.64] ;  /* 0x0000001c2a387981 */ /* 0x000324000c1e1500 */
[----:B------:R-:W-:-:S02]  /*9c30*/  IMAD.WIDE R50, R155, 0x2, R92 ;  /* 0x000000029b327825 */ /* 0x000fc400078e025c */
[----:B------:R1:W4:Y:S02]  /*9c40*/  LDG.E.U16 R57, desc[UR28][R44.64] ;  /* 0x0000001c2c397981 */ /* 0x000324000c1e1500 */
[C---:B0-----:R-:W-:Y:S02]  /*9c50*/  IMAD.WIDE R46, R155.reuse, 0x2, R72 ;  /* 0x000000029b2e7825 */ /* 0x041fe400078e0248 */
[----:B------:R-:W4:Y:S02]  /*9c60*/  LDG.E.U16 R50, desc[UR28][R50.64] ;  /* 0x0000001c32327981 */ /* 0x000f24000c1e1500 */
[C---:B-1----:R-:W-:Y:S02]  /*9c70*/  IMAD.WIDE R42, R155.reuse, 0x2, R86 ;  /* 0x000000029b2a7825 */ /* 0x042fe400078e0256 */
[----:B------:R-:W4:Y:S02]  /*9c80*/  LDG.E.U16 R46, desc[UR28][R46.64] ;  /* 0x0000001c2e2e7981 */ /* 0x000f24000c1e1500 */
[----:B------:R-:W-:-:S02]  /*9c90*/  IMAD.WIDE R44, R155, 0x2, R80 ;  /* 0x000000029b2c7825 */ /* 0x000fc400078e0250 */
[----:B------:R0:W4:Y:S04]  /*9ca0*/  LDG.E.U16 R49, desc[UR28][R42.64] ;  /* 0x0000001c2a317981 */ /* 0x000128000c1e1500 */
[----:B------:R1:W4:Y:S01]  /*9cb0*/  LDG.E.U16 R51, desc[UR28][R44.64] ;  /* 0x0000001c2c337981 */ /* 0x000322000c1e1500 */
[----:B0-----:R-:W-:-:S04]  /*9cc0*/  IMAD.WIDE R42, R155, 0x2, R114 ;  /* 0x000000029b2a7825 */ /* 0x001fc800078e0272 */
[C---:B-1----:R-:W-:Y:S01]  /*9cd0*/  IMAD.WIDE R44, R155.reuse, 0x2, R108 ;  /* 0x000000029b2c7825 */ /* 0x042fe200078e026c */
[----:B------:R0:W4:Y:S05]  /*9ce0*/  LDG.E.U16 R47, desc[UR28][R42.64] ;  /* 0x0000001c2a2f7981 */ /* 0x00012a000c1e1500 */
[----:B------:R-:W4:Y:S01]  /*9cf0*/  LDG.E.U16 R44, desc[UR28][R44.64] ;  /* 0x0000001c2c2c7981 */ /* 0x000f22000c1e1500 */
[----:B0-----:R-:W-:-:S05]  /*9d00*/  IMAD.WIDE R42, R155, 0x2, R102 ;  /* 0x000000029b2a7825 */ /* 0x001fca00078e0266 */
[----:B------:R0:W4:Y:S02]  /*9d10*/  LDG.E.U16 R45, desc[UR28][R42.64] ;  /* 0x0000001c2a2d7981 */ /* 0x000124000c1e1500 */
[----:B0-----:R-:W-:-:S05]  /*9d20*/  IMAD.WIDE R42, R155, 0x2, R96 ;  /* 0x000000029b2a7825 */ /* 0x001fca00078e0260 */
[----:B------:R0:W4:Y:S02]  /*9d30*/  LDG.E.U16 R59, desc[UR28][R42.64] ;  /* 0x0000001c2a3b7981 */ /* 0x000124000c1e1500 */
[----:B0-----:R-:W-:-:S05]  /*9d40*/  IMAD.WIDE R42, R155, 0x2, R90 ;  /* 0x000000029b2a7825 */ /* 0x001fca00078e025a */
[----:B------:R0:W4:Y:S02]  /*9d50*/  LDG.E.U16 R60, desc[UR28][R42.64] ;  /* 0x0000001c2a3c7981 */ /* 0x000124000c1e1500 */
[----:B0-----:R-:W-:-:S05]  /*9d60*/  IMAD.WIDE R42, R155, 0x2, R84 ;  /* 0x000000029b2a7825 */ /* 0x001fca00078e0254 */
[----:B------:R0:W5:Y:S02]  /*9d70*/  LDG.E.U16 R61, desc[UR28][R42.64] ;  /* 0x0000001c2a3d7981 */ /* 0x000164000c1e1500 */
        /* <DEDUP_REMOVED lines=18> */
[----:B0-----:R-:W-:-:S06]  /*9ea0*/  IMAD.WIDE R42, R155, 0x2, R68 ;  /* 0x000000029b2a7825 */ /* 0x001fcc00078e0244 */
[----:B------:R0:W5:Y:S04]  /*9eb0*/  LDG.E.U16 R42, desc[UR28][R42.64] ;  /* 0x0000001c2a2a7981 */ /* 0x000168000c1e1500 */
[----:B--2---:R1:W-:Y:S01]  /*9ec0*/  STS.U16 [R0+UR14+0x8000], R4 ;  /* 0x0080000400007988 */ /* 0x0043e2000800040e */
[----:B0-----:R-:W-:-:S03]  /*9ed0*/  LOP3.LUT R43, R0, 0x10, RZ, 0x3c, !PT ;  /* 0x00000010002b7812 */ /* 0x001fc600078e3cff */
[----:B------:R-:W-:Y:S04]  /*9ee0*/  STS.U16 [R0+UR14+0x8400], R5 ;  /* 0x0084000500007988 */ /* 0x000fe8000800040e */
[----:B------:R-:W-:Y:S04]  /*9ef0*/  STS.U16 [R0+UR14+0x8800], R6 ;  /* 0x0088000600007988 */ /* 0x000fe8000800040e */
[----:B---3--:R-:W-:Y:S04]  /*9f00*/  STS.U16 [R0+UR14+0x8c00], R7 ;  /* 0x008c000700007988 */ /* 0x008fe8000800040e */
[----:B------:R-:W-:Y:S04]  /*9f10*/  STS.U16 [R0+UR14+0x9000], R40 ;  /* 0x0090002800007988 */ /* 0x000fe8000800040e */
[----:B------:R-:W-:Y:S04]  /*9f20*/  STS.U16 [R0+UR14+0x9400], R39 ;  /* 0x0094002700007988 */ /* 0x000fe8000800040e */
[----:B------:R-:W-:Y:S04]  /*9f30*/  STS.U16 [R0+UR14+0x9800], R38 ;  /* 0x0098002600007988 */ /* 0x000fe8000800040e */
        /* <DEDUP_REMOVED lines=12> */
[----:B0-----:R-:W-:-:S03]  /*a000*/  LOP3.LUT R43, R0, 0x30, RZ, 0x3c, !PT ;  /* 0x00000030002b7812 */ /* 0x001fc600078e3cff */
        /* <DEDUP_REMOVED lines=14> */
[----:B----4-:R-:W-:Y:S01]  /*a0f0*/  STS.U16 [R252+UR14+0x8200], R10 ;  /* 0x0082000afc007988 */ /* 0x010fe2000800040e */
[----:B0-----:R-:W-:-:S03]  /*a100*/  LOP3.LUT R43, R0, 0x50, RZ, 0x3c, !PT ;  /* 0x00000050002b7812 */ /* 0x001fc600078e3cff */
[----:B------:R-:W-:Y:S04]  /*a110*/  STS.U16 [R252+UR14+0x8600], R9 ;  /* 0x00860009fc007988 */ /* 0x000fe8000800040e */
[----:B------:R-:W-:Y:S04]  /*a120*/  STS.U16 [R252+UR14+0x8a00], R8 ;  /* 0x008a0008fc007988 */ /* 0x000fe8000800040e */
[----:B------:R-:W-:Y:S04]  /*a130*/  STS.U16 [R252+UR14+0x8e00], R41 ;  /* 0x008e0029fc007988 */ /* 0x000fe8000800040e */
[----:B-----5:R-:W-:Y:S04]  /*a140*/  STS.U16 [R252+UR14+0x9200], R52 ;  /* 0x00920034fc007988 */ /* 0x020fe8000800040e */
[----:B------:R-:W-:Y:S04]  /*a150*/  STS.U16 [R252+UR14+0x9600], R53 ;  /* 0x00960035fc007988 */ /* 0x000fe8000800040e */
[----:B------:R-:W-:Y:S04]  /*a160*/  STS.U16 [R252+UR14+0x9a00], R54 ;  /* 0x009a0036fc007988 */ /* 0x000fe8000800040e */
[----:B------:R-:W-:Y:S01]  /*a170*/  STS.U16 [R252+UR14+0x9e00], R55 ;  /* 0x009e0037fc007988 */ /* 0x000fe2000800040e */
[----:B------:R-:W-:-:S03]  /*a180*/  LOP3.LUT R5, R0, 0x60, RZ, 0x3c, !PT ;  /* 0x0000006000057812 */ /* 0x000fc600078e3cff */
[----:B------:R-:W-:Y:S04]  /*a190*/  STS.U16 [R43+UR14+0x8280], R56 ;  /* 0x008280382b007988 */ /* 0x000fe8000800040e */
[----:B------:R-:W-:Y:S04]  /*a1a0*/  STS.U16 [R43+UR14+0x8680], R57 ;  /* 0x008680392b007988 */ /* 0x000fe8000800040e */
[----:B------:R-:W-:Y:S04]  /*a1b0*/  STS.U16 [R43+UR14+0x8a80], R58 ;  /* 0x008a803a2b007988 */ /* 0x000fe8000800040e */
[----:B------:R-:W-:Y:S04]  /*a1c0*/  STS.U16 [R43+UR14+0x8e80], R48 ;  /* 0x008e80302b007988 */ /* 0x000fe8000800040e */
[----:B------:R-:W-:Y:S04]  /*a1d0*/  STS.U16 [R43+UR14+0x9280], R50 ;  /* 0x009280322b007988 */ /* 0x000fe8000800040e */
        /* <DEDUP_REMOVED lines=16> */
[----:B------:R-:W-:-:S03]  /*a2e0*/  FADD R38, -R124, R218 ;  /* 0x000000da7c267221 */ /* 0x000fc60000000100 */
[----:B------:R-:W-:Y:S01]  /*a2f0*/  STS.U16 [R4+UR14+0x9380], R219 ;  /* 0x009380db04007988 */ /* 0x000fe2000800040e */
[----:B------:R-:W-:-:S03]  /*a300*/  FMUL R38, R38, 1.4426950216293334961 ;  /* 0x3fb8aa3b26267820 */ /* 0x000fc60000400000 */
[----:B------:R-:W-:Y:S03]  /*a310*/  STS.U16 [R4+UR14+0x9780], R220 ;  /* 0x009780dc04007988 */ /* 0x000fe6000800040e */
[----:B------:R-:W0:Y:S01]  /*a320*/  MUFU.EX2 R38, R38 ;  /* 0x0000002600267308 */ /* 0x000e220000000800 */
[----:B------:R-:W-:Y:S04]  /*a330*/  STS.U16 [R4+UR14+0x9b80], R221 ;  /* 0x009b80dd04007988 */ /* 0x000fe8000800040e */
[----:B------:R1:W-:Y:S01]  /*a340*/  STS.U16 [R4+UR14+0x9f80], R42 ;  /* 0x009f802a04007988 */ /* 0x0003e2000800040e */
[----:B------:R-:W2:Y:S02]  /*a350*/  FENCE.VIEW.ASYNC.T ;  /* 0x00000000000073c6 */ /* 0x000ea40000000200 */
[----:B--2---:R-:W-:Y:S06]  /*a360*/  BAR.SYNC.DEFER_BLOCKING 0x0 ;  /* 0x0000000000007b1d */ /* 0x004fec0000010000 */
[----:B-1----:R-:W-:Y:S01]  /*a370*/  LDTM.16dp32bit_t0_t15.x32 R4, tmem[UR12] ;  /* 0x0000000c000479ee */ /* 0x002fe20008a80000 */
[----:B------:R-:W0:Y:S01]  /*a380*/  LDTM.16dp32bit_t16_t31.x32 R4, tmem[UR12+0x20] ;  /* 0x0000200c000479ee */ /* 0x000e220008aa0000 */
[----:B------:R-:W-:Y:S01]  /*a390*/  NOP ;  /* 0x0000000000007918 */ /* 0x000fe20000000000 */
[C---:B0-----:R-:W-:Y:S01]  /*a3a0*/  FMUL R4, R38.reuse, R4 ;  /* 0x0000000426047220 */ /* 0x041fe20000400000 */
        /* <DEDUP_REMOVED lines=32> */
[----:B------:R0:W-:Y:S01]  /*a5b0*/  STTM.16dp32bit_t16_t31.x32 tmem[UR12+0x20], R4 ;  /* 0x00002004000079ed */ /* 0x0001e20008aa000c */
[----:B------:R-:W1:Y:S02]  /*a5c0*/  FENCE.VIEW.ASYNC.T ;  /* 0x00000000000073c6 */ /* 0x000e640000000200 */
[----:B-1----:R-:W-:Y:S06]  /*a5d0*/  BAR.SYNC.DEFER_BLOCKING 0x0 ;  /* 0x0000000000007b1d */ /* 0x002fec0000010000 */
[----:B------:R1:W-:Y:S06]  /*a5e0*/  MEMBAR.ALL.CTA ;  /* 0x0000000000007992 */ /* 0x0003ec0000008000 */
[----:B-1----:R-:W1:Y:S01]  /*a5f0*/  FENCE.VIEW.ASYNC.S ;  /* 0x00000000000073c6 */ /* 0x002e620000000000 */
[----:B------:R-:W-:Y:S01]  /*a600*/  ULEA UR11, UR21, UR14, 0x3 ;  /* 0x0000000e150b7291 */ /* 0x000fe2000f8e18ff */
[----:B------:R-:W-:Y:S01]  /*a610*/  FADD R37, R36, R37 ;  /* 0x0000002524257221 */ /* 0x000fe20000000000 */
[----:B------:R-:W-:-:S02]  /*a620*/  UMOV UR7, UR4 ;  /* 0x0000000400077c82 */ /* 0x000fc40008000000 */
[----:B------:R-:W-:Y:S01]  /*a630*/  UIADD3 UR11, UPT, UPT, UR11, 0xe000, URZ ;  /* 0x0000e0000b0b7890 */ /* 0x000fe2000fffe0ff */
[----:B-1----:R-:W-:Y:S06]  /*a640*/  BAR.SYNC.DEFER_BLOCKING 0x0 ;  /* 0x0000000000007b1d */ /* 0x002fec0000010000 */
[----:B------:R-:W-:Y:S05]  /*a650*/  BRA.U UP1, `(.L_x_16) ;  /* 0x0000000101947547 */ /* 0x000fea000b800000 */
[----:B------:R-:W-:Y:S02]  /*a660*/  UIADD3 UR25, UPT, UPT, UR13, 0x48, URZ ;  /* 0x000000480d197890 */ /* 0x000fe4000fffe0ff */
[----:B------:R-:W-:Y:S02]  /*a670*/  UIADD3 UR67, UPT, UPT, UR13, 0x50, URZ ;  /* 0x000000500d437890 */ /* 0x000fe4000fffe0ff */
[----:B------:R-:W-:Y:S02]  /*a680*/  UIADD3 UR68, UPT, UPT, UR13, 0x58, URZ ;  /* 0x000000580d447890 */ /* 0x000fe4000fffe0ff */
[----:B------:R-:W-:Y:S02]  /*a690*/  UIADD3 UR69, UPT, UPT, UR13, 0x60, URZ ;  /* 0x000000600d457890 */ /* 0x000fe4000fffe0ff */
[----:B------:R-:W-:Y:S02]  /*a6a0*/  UIADD3 UR70, UPT, UPT, UR13, 0x68, URZ ;  /* 0x000000680d467890 */ /* 0x000fe4000fffe0ff */
[----:B------:R-:W-:Y:S01]  /*a6b0*/  UIADD3 UR71, UPT, UPT, UR13, 0x70, URZ ;  /* 0x000000700d477890 */ /* 0x000fe2000fffe0ff */
[----:B------:R-:W-:Y:S01]  /*a6c0*/  UMOV UR8, 0x0 ;  /* 0x0000000000087882 */ /* 0x000fe20000000000 */
[----:B------:R-:W-:Y:S01]  /*a6d0*/  UMOV UR9, 0x4100010 ;  /* 0x0410001000097882 */ /* 0x000fe20000000000 */
[----:B------:R-:W-:Y:S01]  /*a6e0*/  UMOV UR23, 0x40004040 ;  /* 0x4000404000177882 */ /* 0x000fe20000000000 */
[----:B------:R-:W-:-:S02]  /*a6f0*/  UIADD3 UR72, UPT, UPT, UR13, 0x78, URZ ;  /* 0x000000780d487890 */ /* 0x000fc4000fffe0ff */
        /* <DEDUP_REMOVED lines=16> */
[----:B------:R-:W-:Y:S01]  /*a800*/  UMOV UR4, UR11 ;  /* 0x0000000b00047c82 */ /* 0x000fe20008000000 */
[----:B------:R-:W-:Y:S01]  /*a810*/  UMOV UR5, URZ ;  /* 0x000000ff00057c82 */ /* 0x000fe20008000000 */
[----:B------:R1:W-:Y:S01]  /*a820*/  UTCHMMA tmem[UR69], gdesc[UR44], tmem[UR13], tmem[UR58], idesc[UR59], UPT ;  /* 0x00ff3a2c450079ea */ /* 0x0003e2000b80000d */
[----:B------:R-:W-:Y:S01]  /*a830*/  UMOV UR64, 0x0 ;  /* 0x0000000000407882 */ /* 0x000fe20000000000 */
[----:B------:R-:W-:Y:S01]  /*a840*/  UMOV UR65, 0x4100010 ;  /* 0x0410001000417882 */ /* 0x000fe20000000000 */
[----:B------:R1:W-:Y:S01]  /*a850*/  UTCHMMA tmem[UR70], gdesc[UR46], tmem[UR13], tmem[UR60], idesc[UR61], UPT ;  /* 0x00ff3c2e460079ea */ /* 0x0003e2000b80000d */
[----:B------:R-:W-:Y:S01]  /*a860*/  UMOV UR4, UR4 ;  /* 0x0000000400047c82 */ /* 0x000fe20008000000 */
[----:B------:R1:W-:Y:S01]  /*a870*/  UTCHMMA tmem[UR71], gdesc[UR48], tmem[UR13], tmem[UR62], idesc[UR63], UPT ;  /* 0x00ff3e30470079ea */ /* 0x0003e2000b80000d */
[----:B------:R1:W-:Y:S01]  /*a880*/  UTCHMMA tmem[UR72], gdesc[UR50], tmem[UR13], tmem[UR64], idesc[UR65], UPT ;  /* 0x00ff4032480079ea */ /* 0x0003e2000b80000d */
[----:B------:R1:W-:Y:S01]  /*a890*/  UTCBAR [UR4], URZ ;  /* 0x000000ff040073e9 */ /* 0x0003e200080000ff */
[----:B------:R-:W-:Y:S01]  /*a8a0*/  NOP ;  /* 0x0000000000007918 */ /* 0x000fe20000000000 */
.L_x_16:
[----:B0-----:R-:W0:Y:S01]  /*a8b0*/  LDC R4, c[0x0][0x3d4] ;  /* 0x0000f500ff047b82 */ /* 0x001e220000000800 */
[----:B------:R-:W-:Y:S01]  /*a8c0*/  UIADD3 UR21, UPT, UPT, UR21, 0x1, URZ ;  /* 0x0000000115157890 */ /* 0x000fe2000fffe0ff */
[----:B------:R-:W-:Y:S01]  /*a8d0*/  FFMA R154, R38, R154, R37 ;  /* 0x0000009a269a7223 */ /* 0x000fe20000000025 */
[----:B------:R-:W-:Y:S01]  /*a8e0*/  UIADD3 UR5, UPT, UPT, UR27, -0x80, URZ ;  /* 0xffffff801b057890 */ /* 0x000fe2000fffe0ff */
[----:B------:R-:W-:Y:S01]  /*a8f0*/  MOV R219, UR7 ;  /* 0x0000000700db7c02 */ /* 0x000fe20008000f00 */
[----:B------:R-:W-:Y:S01]  /*a900*/  UISETP.GT.AND UP2, UPT, UR21, 0x1, UPT ;  /* 0x000000011500788c */ /* 0x000fe2000bf44270 */
[----:B------:R-:W-:Y:S01]  /*a910*/  MOV R218, R124 ;  /* 0x0000007c00da7202 */ /* 0x000fe20000000f00 */
[----:B------:R-:W-:Y:S02]  /*a920*/  UIADD3 UR6, UPT, UPT, UR6, 0x80, URZ ;  /* 0x0000008006067890 */ /* 0x000fe4000fffe0ff */
[----:B-1----:R-:W-:Y:S02]  /*a930*/  USEL UR4, URZ, 0x1, !UP2 ;  /* 0x00000001ff047887 */ /* 0x002fe4000d000000 */
[----:B------:R-:W-:-:S02]  /*a940*/  USEL UR21, UR21, URZ, !UP2 ;  /* 0x000000ff15157287 */ /* 0x000fc4000d000000 */
[----:B------:R-:W-:Y:S02]  /*a950*/  UISETP.GE.AND UP2, UPT, UR6, UR5, UPT ;  /* 0x000000050600728c */ /* 0x000fe4000bf46270 */
[----:B------:R-:W-:Y:S01]  /*a960*/  ULOP3.LUT UR4, UR7, UR4, URZ, 0x3c, !UPT ;  /* 0x0000000407047292 */ /* 0x000fe2000f8e3cff */
[----:B0-----:R-:W-:-:S04]  /*a970*/  SHF.L.U32 R4, R4, 0x7, RZ ;  /* 0x0000000704047819 */ /* 0x001fc800000006ff */
[----:B------:R-:W-:Y:S02]  /*a980*/  IADD3 R155, PT, PT, R4, R155, RZ ;  /* 0x0000009b049b7210 */ /* 0x000fe40007ffe0ff */
[----:B------:R-:W0:Y:S02]  /*a990*/  LDC R4, c[0x0][0x3c4] ;  /* 0x0000f100ff047b82 */ /* 0x000e240000000800 */
[----:B0-----:R-:W-:-:S04]  /*a9a0*/  SHF.L.U32 R4, R4, 0x7, RZ ;  /* 0x0000000704047819 */ /* 0x001fc800000006ff */
[----:B------:R-:W-:Y:S01]  /*a9b0*/  IADD3 R125, PT, PT, R4, R125, RZ ;  /* 0x0000007d047d7210 */ /* 0x000fe20007ffe0ff */
[----:B------:R-:W-:Y:S06]  /*a9c0*/  BRA.U !UP2, `(.L_x_17) ;  /* 0xffffffc10ac07547 */ /* 0x000fec000b83ffff */
.L_x_12:
[----:B--2---:R-:W0:Y:S01]  /*a9d0*/  S2R R4, SR_TID.X ;  /* 0x0000000000047919 */ /* 0x004e220000002100 */
[----:B------:R-:W1:Y:S01]  /*a9e0*/  LDCU UR4, c[0x0][0x3f0] ;  /* 0x00007e00ff0477ac */ /* 0x000e620008000800 */
[C---:B------:R-:W-:Y:S02]  /*a9f0*/  FSETP.GEU.AND P3, PT, |R154|.reuse, 1.175494350822287508e-38, PT ;  /* 0x008000009a00780b */ /* 0x040fe40003f6e200 */
[----:B------:R-:W-:Y:S01]  /*aa00*/  FSETP.GT.AND P2, PT, |R154|, 8.50705917302346158658e+37, PT ;  /* 0x7e8000009a00780b */ /* 0x000fe20003f44200 */
[----:B-1----:R-:W-:Y:S01]  /*aa10*/  UISETP.GE.AND UP0, UPT, UR4, 0x1, UPT ;  /* 0x000000010400788c */ /* 0x002fe2000bf06270 */
[----:B0-----:R-:W-:-:S08]  /*aa20*/  IMAD.SHL.U32 R3, R4, 0x80, RZ ;  /* 0x0000008004037824 */ /* 0x001fd000078e00ff */
[----:B------:R-:W-:Y:S05]  /*aa30*/  BRA.U !UP0, `(.L_x_18) ;  /* 0x0000000108107547 */ /* 0x000fea000b800000 */
[----:B------:R-:W-:-:S06]  /*aa40*/  USHF.L.U32 UR7, UR7, 0x1f, URZ ;  /* 0x0000001f07077899 */ /* 0x000fcc00080006ff */
[----:B------:R-:W-:-:S04]  /*aa50*/  MOV R0, UR7 ;  /* 0x0000000700007c02 */ /* 0x000fc80008000f00 */
[----:B------:R-:W0:Y:S02]  /*aa60*/  SYNCS.PHASECHK.TRANS64.TRYWAIT P4, [UR11], R0 ;  /* 0x00000000ff0075a7 */ /* 0x000e24000808110b */
[----:B0-----:R-:W-:Y:S05]  /*aa70*/  @!P4 BRA `(.L_x_19) ;  /* 0x000000180068c947 */ /* 0x001fea0003800000 */
.L_x_18:
[----:B------:R-:W0:Y:S01]  /*aa80*/  S2R R50, SR_TID.X ;  /* 0x0000000000327919 */ /* 0x000e220000002100 */
[C---:B------:R-:W-:Y:S01]  /*aa90*/  FMUL R0, R154.reuse, 8388608 ;  /* 0x4b0000009a007820 */ /* 0x040fe20000400000 */
[----:B------:R-:W-:Y:S01]  /*aaa0*/  FSETP.GEU.AND P4, PT, R154, 1.175494350822287508e-38, PT ;  /* 0x008000009a00780b */ /* 0x000fe20003f8e000 */
[----:B------:R-:W-:Y:S01]  /*aab0*/  HFMA2 R43, -RZ, RZ, 1.443359375, -0.2030029296875 ;  /* 0x3dc6b27fff2b7431 */ /* 0x000fe200000001ff */
[----:B------:R-:W-:Y:S01]  /*aac0*/  BAR.SYNC.DEFER_BLOCKING 0x0 ;  /* 0x0000000000007b1d */ /* 0x000fe20000010000 */
[----:B------:R-:W-:Y:S02]  /*aad0*/  LOP3.LUT R3, R3, 0x800, RZ, 0xc0, !PT ;  /* 0x0000080003037812 */ /* 0x000fe400078ec0ff */
[----:B------:R-:W-:Y:S01]  /*aae0*/  FSEL R49, R0, R154, !P4 ;  /* 0x0000009a00317208 */ /* 0x000fe20006000000 */
[----:B------:R-:W-:-:S04]  /*aaf0*/  @P2 FMUL R154, R154, 0.25 ;  /* 0x3e8000009a9a2820 */ /* 0x000fc80000400000 */
[----:B------:R-:W1:Y:S01]  /*ab00*/  LDC R54, c[0x0][0x3e8] ;  /* 0x0000fa00ff367b82 */ /* 0x000e620000000800 */
[----:B------:R-:W2:Y:S01]  /*ab10*/  LDCU.64 UR4, c[0x0][0x3e0] ;  /* 0x00007c00ff0477ac */ /* 0x000ea20008000a00 */
[----:B------:R-:W-:Y:S01]  /*ab20*/  @!P3 FMUL R154, R154, 16777216 ;  /* 0x4b8000009a9ab820 */ /* 0x000fe20000400000 */
[----:B------:R-:W3:Y:S03]  /*ab30*/  S2R R66, SR_CTAID.X ;  /* 0x0000000000427919 */ /* 0x000ee60000002500 */
[----:B------:R-:W4:Y:S02]  /*ab40*/  MUFU.RCP R38, R154 ;  /* 0x0000009a00267308 */ /* 0x000f240000001000 */
[----:B------:R-:W5:Y:S01]  /*ab50*/  LDC.64 R60, c[0x0][0x398] ;  /* 0x0000e600ff3c7b82 */ /* 0x000f620000000a00 */
[----:B------:R-:W0:Y:S07]  /*ab60*/  @!P1 SYNCS.CCTL.IV [UR14+0xe000] ;  /* 0x00e00000ff0099b1 */ /* 0x000e2e000800000e */
[----:B0-----:R-:W-:Y:S01]  /*ab70*/  BAR.SYNC.DEFER_BLOCKING 0x0 ;  /* 0x0000000000007b1d */ /* 0x001fe20000010000 */
[----:B--2---:R-:W-:Y:S01]  /*ab80*/  UIMAD UR4, UR15, UR4, URZ ;  /* 0x000000040f0472a4 */ /* 0x004fe2000f8e02ff */
[----:B------:R-:W-:-:S02]  /*ab90*/  SHF.L.U32 R2, R50, 0x4, RZ ;  /* 0x0000000432027819 */ /* 0x000fc400000006ff */
[----:B------:R-:W-:Y:S02]  /*aba0*/  SHF.R.U32.HI R36, RZ, 0x2, R50 ;  /* 0x00000002ff247819 */ /* 0x000fe40000011632 */
[----:B------:R-:W-:Y:S01]  /*abb0*/  LOP3.LUT R0, R2, 0xf0, RZ, 0xc0, !PT ;  /* 0x000000f002007812 */ /* 0x000fe200078ec0ff */
[----:B------:R-:W-:Y:S01]  /*abc0*/  LDTM.16dp32bit_t0_t15.x32 R4, tmem[UR12] ;  /* 0x0000000c000479ee */ /* 0x000fe20008a80000 */
[----:B------:R-:W0:Y:S01]  /*abd0*/  LDTM.16dp32bit_t16_t31.x32 R4, tmem[UR12+0x20] ;  /* 0x0000200c000479ee */ /* 0x000e220008aa0000 */
[----:B------:R-:W-:Y:S02]  /*abe0*/  LOP3.LUT R36, R36, 0x18, RZ, 0xc0, !PT ;  /* 0x0000001824247812 */ /* 0x000fe400078ec0ff */
[----:B------:R-:W-:Y:S02]  /*abf0*/  IADD3 R40, PT, PT, R0, UR14, R3 ;  /* 0x0000000e00287c10 */ /* 0x000fe4000fffe003 */
[----:B------:R-:W-:Y:S02]  /*ac00*/  IADD3 R3, PT, PT, R49, -0x3f3504f3, RZ ;  /* 0xc0cafb0d31037810 */ /* 0x000fe40007ffe0ff */
[----:B------:R-:W-:-:S02]  /*ac10*/  SHF.L.U32 R0, R50, 0x3, RZ ;  /* 0x0000000332007819 */ /* 0x000fc400000006ff */
[----:B------:R-:W-:Y:S02]  /*ac20*/  LOP3.LUT R3, R3, 0xff800000, RZ, 0xc0, !PT ;  /* 0xff80000003037812 */ /* 0x000fe400078ec0ff */
[----:B------:R-:W-:Y:S02]  /*ac30*/  LOP3.LUT R37, R0, 0x300, RZ, 0xc0, !PT ;  /* 0x0000030000257812 */ /* 0x000fe400078ec0ff */
[----:B------:R-:W-:Y:S02]  /*ac40*/  LOP3.LUT R0, R36, 0x1f, R50, 0xf8, !PT ;  /* 0x0000001f24007812 */ /* 0x000fe400078ef832 */
[----:B------:R-:W-:Y:S01]  /*ac50*/  IADD3 R36, PT, PT, R49, -R3, RZ ;  /* 0x8000000331247210 */ /* 0x000fe20007ffe0ff */
[----:B------:R-:W2:Y:S01]  /*ac60*/  @!P1 SYNCS.CCTL.IV [UR14+0xe008] ;  /* 0x00e00800ff0099b1 */ /* 0x000ea2000800000e */
[----:B------:R-:W-:Y:S01]  /*ac70*/  IADD3 R48, PT, PT, R37, R40, RZ ;  /* 0x0000002825307210 */ /* 0x000fe20007ffe0ff */
[----:B------:R-:W-:Y:S01]  /*ac80*/  NOP ;  /* 0x0000000000007918 */ /* 0x000fe20000000000 */
[----:B------:R-:W-:Y:S01]  /*ac90*/  SHF.L.U32 R39, R0, 0x3, RZ ;  /* 0x0000000300277819 */ /* 0x000fe200000006ff */
[----:B------:R-:W-:Y:S01]  /*aca0*/  FADD R36, R36, -1 ;  /* 0xbf80000024247421 */ /* 0x000fe20000000000 */
[----:B------:R-:W-:Y:S01]  /*acb0*/  LOP3.LUT R41, R2, 0x30, RZ, 0xc0, !PT ;  /* 0x0000003002297812 */ /* 0x000fe200078ec0ff */
[----:B------:R-:W-:Y:S01]  /*acc0*/  IMAD.SHL.U32 R0, R0, 0x10, RZ ;  /* 0x0000001000007824 */ /* 0x000fe200078e00ff */
[----:B------:R-:W-:Y:S01]  /*acd0*/  LOP3.LUT R42, R39, 0xc0, RZ, 0xc0, !PT ;  /* 0x000000c0272a7812 */ /* 0x000fe200078ec0ff */
[----:B------:R-:W-:Y:S01]  /*ace0*/  FFMA.FTZ R37, R36, R43, -0.16845393180847167969 ;  /* 0xbe2c7f3024257423 */ /* 0x000fe2000001002b */
[----:B0-----:R-:W-:Y:S01]  /*acf0*/  @P2 FMUL R4, R4, 0.25 ;  /* 0x3e80000004042820 */ /* 0x001fe20000400000 */
[----:B------:R-:W-:Y:S01]  /*ad00*/  @P2 FMUL R6, R6, 0.25 ;  /* 0x3e80000006062820 */ /* 0x000fe20000400000 */
[----:B------:R-:W-:Y:S01]  /*ad10*/  @P2 FMUL R5, R5, 0.25 ;  /* 0x3e80000005052820 */ /* 0x000fe20000400000 */
[----:B------:R-:W-:Y:S01]  /*ad20*/  FFMA.FTZ R37, R36, R37, 0.1716887056827545166 ;  /* 0x3e2fcf2a24257423 */ /* 0x000fe20000010025 */
[----:B------:R-:W-:Y:S01]  /*ad30*/  @!P3 FMUL R4, R4, 16777216 ;  /* 0x4b8000000404b820 */ /* 0x000fe20000400000 */
[----:B------:R-:W-:Y:S01]  /*ad40*/  @!P3 FMUL R6, R6, 16777216 ;  /* 0x4b8000000606b820 */ /* 0x000fe20000400000 */
[----:B------:R-:W-:Y:S01]  /*ad50*/  @P2 FMUL R7, R7, 0.25 ;  /* 0x3e80000007072820 */ /* 0x000fe20000400000 */
[----:B------:R-:W-:Y:S01]  /*ad60*/  FFMA.FTZ R37, R36, R37, -0.17900948226451873779 ;  /* 0xbe374e4324257423 */ /* 0x000fe20000010025 */
[----:B------:R-:W-:Y:S01]  /*ad70*/  @P2 FMUL R8, R8, 0.25 ;  /* 0x3e80000008082820 */ /* 0x000fe20000400000 */
[----:B------:R-:W-:Y:S01]  /*ad80*/  @P2 FMUL R9, R9, 0.25 ;  /* 0x3e80000009092820 */ /* 0x000fe20000400000 */
[----:B------:R-:W-:Y:S01]  /*ad90*/  @P2 FMUL R10, R10, 0.25 ;  /* 0x3e8000000a0a2820 */ /* 0x000fe20000400000 */
[----:B------:R-:W-:Y:S01]  /*ada0*/  @P2 FMUL R11, R11, 0.25 ;  /* 0x3e8000000b0b2820 */ /* 0x000fe20000400000 */
[----:B------:R-:W-:Y:S01]  /*adb0*/  FSEL R2, RZ, -23, P4 ;  /* 0xc1b80000ff027808 */ /* 0x000fe20002000000 */
[C---:B----4-:R-:W-:Y:S01]  /*adc0*/  FMUL R4, R38.reuse, R4 ;  /* 0x0000000426047220 */ /* 0x050fe20000400000 */
[----:B------:R-:W-:Y:S01]  /*add0*/  I2FP.F32.S32 R3, R3 ;  /* 0x0000000300037245 */ /* 0x000fe20000201400 */
[----:B------:R-:W-:Y:S01]  /*ade0*/  FMUL R39, R38, R6 ;  /* 0x0000000626277220 */ /* 0x000fe20000400000 */
[----:B------:R-:W-:Y:S01]  /*adf0*/  FFMA.FTZ R37, R36, R37, 0.20512372255325317383 ;  /* 0x3e520bf424257423 */ /* 0x000fe20000010025 */
[----:B------:R-:W-:Y:S01]  /*ae00*/  @!P3 FMUL R5, R5, 16777216 ;  /* 0x4b8000000505b820 */ /* 0x000fe20000400000 */
[----:B------:R-:W-:Y:S01]  /*ae10*/  @!P3 FMUL R7, R7, 16777216 ;  /* 0x4b8000000707b820 */ /* 0x000fe20000400000 */
[----:B------:R-:W-:Y:S01]  /*ae20*/  @!P3 FMUL R8, R8, 16777216 ;  /* 0x4b8000000808b820 */ /* 0x000fe20000400000 */
[----:B------:R-:W-:Y:S01]  /*ae30*/  @!P3 FMUL R9, R9, 16777216 ;  /* 0x4b8000000909b820 */ /* 0x000fe20000400000 */
[----:B------:R-:W-:Y:S01]  /*ae40*/  @!P3 FMUL R10, R10, 16777216 ;  /* 0x4b8000000a0ab820 */ /* 0x000fe20000400000 */
[----:B------:R-:W-:Y:S01]  /*ae50*/  @!P3 FMUL R11, R11, 16777216 ;  /* 0x4b8000000b0bb820 */ /* 0x000fe20000400000 */
[----:B------:R-:W-:Y:S01]  /*ae60*/  @P2 FMUL R12, R12, 0.25 ;  /* 0x3e8000000c0c2820 */ /* 0x000fe20000400000 */
[----:B------:R-:W-:Y:S01]  /*ae70*/  @P2 FMUL R14, R14, 0.25 ;  /* 0x3e8000000e0e2820 */ /* 0x000fe20000400000 */
[----:B------:R-:W-:Y:S01]  /*ae80*/  @P2 FMUL R13, R13, 0.25 ;  /* 0x3e8000000d0d2820 */ /* 0x000fe20000400000 */
[----:B------:R-:W-:Y:S01]  /*ae90*/  @P2 FMUL R15, R15, 0.25 ;  /* 0x3e8000000f0f2820 */ /* 0x000fe20000400000 */
[----:B------:R-:W-:Y:S01]  /*aea0*/  @P2 FMUL R16, R16, 0.25 ;  /* 0x3e80000010102820 */ /* 0x000fe20000400000 */
[----:B------:R-:W-:Y:S01]  /*aeb0*/  @P2 FMUL R17, R17, 0.25 ;  /* 0x3e80000011112820 */ /* 0x000fe20000400000 */
[----:B------:R-:W-:Y:S01]  /*aec0*/  @P2 FMUL R18, R18, 0.25 ;  /* 0x3e80000012122820 */ /* 0x000fe20000400000 */
[----:B------:R-:W-:Y:S01]  /*aed0*/  @P2 FMUL R19, R19, 0.25 ;  /* 0x3e80000013132820 */ /* 0x000fe20000400000 */
[----:B------:R-:W-:Y:S01]  /*aee0*/  FFMA.FTZ R2, R3, 1.1920928955078125e-07, R2 ;  /* 0x3400000003027823 */ /* 0x000fe20000010002 */
[----:B------:R-:W-:Y:S01]  /*aef0*/  F2FP.F16.F32.PACK_AB R40, R39, R4 ;  /* 0x000000042728723e */ /* 0x000fe200000000ff */
[----:B------:R-:W-:Y:S01]  /*af00*/  FFMA.FTZ R37, R36, R37, -0.24046532809734344482 ;  /* 0xbe763c8b24257423 */ /* 0x000fe20000010025 */
[C---:B------:R-:W-:Y:S01]  /*af10*/  FMUL R5, R38.reuse, R5 ;  /* 0x0000000526057220 */ /* 0x040fe20000400000 */
[C---:B------:R-:W-:Y:S01]  /*af20*/  FMUL R4, R38.reuse, R7 ;  /* 0x0000000726047220 */ /* 0x040fe20000400000 */
[C---:B------:R-:W-:Y:S01]  /*af30*/  FMUL R8, R38.reuse, R8 ;  /* 0x0000000826087220 */ /* 0x040fe20000400000 */
[C---:B------:R-:W-:Y:S01]  /*af40*/  FMUL R9, R38.reuse, R9 ;  /* 0x0000000926097220 */ /* 0x040fe20000400000 */
[C---:B------:R-:W-:Y:S01]  /*af50*/  FMUL R3, R38.reuse, R10 ;  /* 0x0000000a26037220 */ /* 0x040fe20000400000 */
[----:B------:R-:W-:Y:S01]  /*af60*/  FMUL R6, R38, R11 ;  /* 0x0000000b26067220 */ /* 0x000fe20000400000 */
[----:B------:R-:W-:Y:S01]  /*af70*/  @!P3 FMUL R12, R12, 16777216 ;  /* 0x4b8000000c0cb820 */ /* 0x000fe20000400000 */
[----:B------:R-:W-:Y:S01]  /*af80*/  @!P3 FMUL R14, R14, 16777216 ;  /* 0x4b8000000e0eb820 */ /* 0x000fe20000400000 */
[----:B------:R-:W-:Y:S01]  /*af90*/  @!P3 FMUL R13, R13, 16777216 ;  /* 0x4b8000000d0db820 */ /* 0x000fe20000400000 */
[----:B------:R-:W-:Y:S01]  /*afa0*/  @!P3 FMUL R15, R15, 16777216 ;  /* 0x4b8000000f0fb820 */ /* 0x000fe20000400000 */
[----:B------:R-:W-:Y:S01]  /*afb0*/  @!P3 FMUL R16, R16, 16777216 ;  /* 0x4b8000001010b820 */ /* 0x000fe20000400000 */
[----:B------:R-:W-:Y:S01]  /*afc0*/  @!P3 FMUL R17, R17, 16777216 ;  /* 0x4b8000001111b820 */ /* 0x000fe20000400000 */
[----:B------:R-:W-:Y:S01]  /*afd0*/  @!P3 FMUL R18, R18, 16777216 ;  /* 0x4b8000001212b820 */ /* 0x000fe20000400000 */
[----:B------:R-:W-:Y:S01]  /*afe0*/  @!P3 FMUL R19, R19, 16777216 ;  /* 0x4b8000001313b820 */ /* 0x000fe20000400000 */
[----:B------:R-:W-:Y:S01]  /*aff0*/  FFMA.FTZ R37, R36, R37, 0.28857114911079406738 ;  /* 0x3e93bf9924257423 */ /* 0x000fe20000010025 */
[----:B------:R-:W-:Y:S01]  /*b000*/  IADD3 R63, PT, PT, R42, UR14, R41 ;  /* 0x0000000e2a3f7c10 */ /* 0x000fe2000fffe029 */
[----:B------:R-:W-:Y:S01]  /*b010*/  FMUL R12, R38, R12 ;  /* 0x0000000c260c7220 */ /* 0x000fe20000400000 */
[----:B------:R-:W-:Y:S01]  /*b020*/  F2FP.F16.F32.PACK_AB R44, R4, R5 ;  /* 0x00000005042c723e */ /* 0x000fe200000000ff */
[C---:B------:R-:W-:Y:S01]  /*b030*/  FMUL R7, R38.reuse, R14 ;  /* 0x0000000e26077220 */ /* 0x040fe20000400000 */
[----:B------:R-:W-:Y:S01]  /*b040*/  F2FP.F16.F32.PACK_AB R41, R3, R8 ;  /* 0x000000080329723e */ /* 0x000fe200000000ff */
[----:B------:R-:W-:Y:S01]  /*b050*/  FMUL R13, R38, R13 ;  /* 0x0000000d260d7220 */ /* 0x000fe20000400000 */
[----:B------:R-:W-:Y:S01]  /*b060*/  F2FP.F16.F32.PACK_AB R45, R6, R9 ;  /* 0x00000009062d723e */ /* 0x000fe200000000ff */
[C---:B------:R-:W-:Y:S01]  /*b070*/  FMUL R4, R38.reuse, R15 ;  /* 0x0000000f26047220 */ /* 0x040fe20000400000 */
[C---:B------:R-:W-:Y:S01]  /*b080*/  FMUL R16, R38.reuse, R16 ;  /* 0x0000001026107220 */ /* 0x040fe20000400000 */
[C---:B------:R-:W-:Y:S01]  /*b090*/  FMUL R17, R38.reuse, R17 ;  /* 0x0000001126117220 */ /* 0x040fe20000400000 */
[C---:B------:R-:W-:Y:S01]  /*b0a0*/  FMUL R3, R38.reuse, R18 ;  /* 0x0000001226037220 */ /* 0x040fe20000400000 */
[----:B------:R-:W-:Y:S01]  /*b0b0*/  FMUL R6, R38, R19 ;  /* 0x0000001326067220 */ /* 0x000fe20000400000 */
[----:B------:R-:W-:Y:S01]  /*b0c0*/  FFMA.FTZ R37, R36, R37, -0.36067417263984680176 ;  /* 0xbeb8aa4924257423 */ /* 0x000fe20000010025 */
[----:B------:R-:W-:Y:S01]  /*b0d0*/  F2FP.F16.F32.PACK_AB R42, R7, R12 ;  /* 0x0000000c072a723e */ /* 0x000fe200000000ff */
[----:B------:R-:W-:Y:S01]  /*b0e0*/  @P2 FMUL R28, R28, 0.25 ;  /* 0x3e8000001c1c2820 */ /* 0x000fe20000400000 */
[----:B------:R-:W-:Y:S01]  /*b0f0*/  F2FP.F16.F32.PACK_AB R46, R4, R13 ;  /* 0x0000000d042e723e */ /* 0x000fe200000000ff */
[----:B------:R-:W-:Y:S01]  /*b100*/  FFMA.FTZ R37, R36, R37, 0.48089820146560668945 ;  /* 0x3ef6384a24257423 */ /* 0x000fe20000010025 */
[----:B------:R-:W-:Y:S01]  /*b110*/  F2FP.F16.F32.PACK_AB R43, R3, R16 ;  /* 0x00000010032b723e */ /* 0x000fe200000000ff */
[----:B------:R-:W-:Y:S01]  /*b120*/  @P2 FMUL R30, R30, 0.25 ;  /* 0x3e8000001e1e2820 */ /* 0x000fe20000400000 */
[----:B------:R-:W-:Y:S01]  /*b130*/  F2FP.F16.F32.PACK_AB R47, R6, R17 ;  /* 0x00000011062f723e */ /* 0x000fe200000000ff */
[----:B------:R-:W-:Y:S01]  /*b140*/  FFMA.FTZ R37, R36, R37, -0.72134751081466674805 ;  /* 0xbf38aa3b24257423 */ /* 0x000fe20000010025 */
[----:B------:R-:W-:Y:S01]  /*b150*/  ISETP.GE.U32.AND P4, PT, R49, 0x7f800000, PT ;  /* 0x7f8000003100780c */ /* 0x000fe20003f86070 */
[----:B--2---:R0:W-:Y:S01]  /*b160*/  STS.128 [R48], R40 ;  /* 0x0000002830007388 */ /* 0x0041e20000000c00 */
[----:B------:R-:W-:Y:S01]  /*b170*/  LOP3.LUT R67, R50, 0x3f, RZ, 0xc0, !PT ;  /* 0x0000003f32437812 */ /* 0x000fe200078ec0ff */
[----:B------:R-:W-:Y:S01]  /*b180*/  FMUL R37, R36, R37 ;  /* 0x0000002524257220 */ /* 0x000fe20000400000 */
[----:B------:R-:W-:Y:S01]  /*b190*/  SHF.R.U32.HI R9, RZ, 0x6, R50 ;  /* 0x00000006ff097819 */ /* 0x000fe20000011632 */
[----:B------:R2:W-:Y:S01]  /*b1a0*/  STS.128 [R48+0x400], R44 ;  /* 0x0004002c30007388 */ /* 0x0005e20000000c00 */
[----:B---3--:R-:W-:Y:S01]  /*b1b0*/  LEA R66, R66, R67, 0x6 ;  /* 0x0000004342427211 */ /* 0x008fe200078e30ff */
[----:B------:R-:W-:Y:S01]  /*b1c0*/  FMUL R37, R36, R37 ;  /* 0x0000002524257220 */ /* 0x000fe20000400000 */
[----:B------:R-:W-:Y:S01]  /*b1d0*/  SGXT.U32 R9, R9, 0x1 ;  /* 0x000000010909781a */ /* 0x000fe20000000000 */
[----:B------:R-:W-:Y:S01]  /*b1e0*/  @P2 FMUL R20, R20, 0.25 ;  /* 0x3e80000014142820 */ /* 0x000fe20000400000 */
[----:B------:R-:W-:Y:S01]  /*b1f0*/  @P2 FMUL R21, R21, 0.25 ;  /* 0x3e80000015152820 */ /* 0x000fe20000400000 */
[----:B------:R-:W-:-:S02]  /*b200*/  IMAD R3, R66, UR5, RZ ;  /* 0x0000000542037c24 */ /* 0x000fc4000f8e02ff */
[----:B------:R-:W-:Y:S01]  /*b210*/  FFMA.FTZ R37, R36, 1.4426950216293334961, R37 ;  /* 0x3fb8aa3b24257823 */ /* 0x000fe20000010025 */
[----:B------:R-:W-:Y:S01]  /*b220*/  USHF.L.U32 UR5, UR4, 0x1, URZ ;  /* 0x0000000104057899 */ /* 0x000fe200080006ff */
[----:B-1----:R-:W-:Y:S02]  /*b230*/  IMAD R9, R9, R54, RZ ;  /* 0x0000003609097224 */ /* 0x002fe400078e02ff */
[----:B------:R-:W-:Y:S01]  /*b240*/  @P2 FMUL R22, R22, 0.25 ;  /* 0x3e80000016162820 */ /* 0x000fe20000400000 */
[----:B------:R-:W-:Y:S01]  /*b250*/  @P2 FMUL R23, R23, 0.25 ;  /* 0x3e80000017172820 */ /* 0x000fe20000400000 */
[----:B------:R-:W-:Y:S01]  /*b260*/  @P2 FMUL R24, R24, 0.25 ;  /* 0x3e80000018182820 */ /* 0x000fe20000400000 */
[----:B------:R-:W-:Y:S01]  /*b270*/  @P2 FMUL R26, R26, 0.25 ;  /* 0x3e8000001a1a2820 */ /* 0x000fe20000400000 */
[----:B------:R-:W-:Y:S01]  /*b280*/  @P4 IMAD.MOV.U32 R4, RZ, RZ, 0x7f800000 ;  /* 0x7f800000ff044424 */ /* 0x000fe200078e00ff */
[----:B------:R-:W-:Y:S01]  /*b290*/  SHF.L.U32 R5, R3, 0x1, RZ ;  /* 0x0000000103057819 */ /* 0x000fe200000006ff */
[----:B------:R-:W-:Y:S01]  /*b2a0*/  @P2 FMUL R32, R32, 0.25 ;  /* 0x3e80000020202820 */ /* 0x000fe20000400000 */
[----:B------:R-:W-:Y:S01]  /*b2b0*/  @P2 FMUL R34, R34, 0.25 ;  /* 0x3e80000022222820 */ /* 0x000fe20000400000 */
[----:B------:R-:W-:Y:S01]  /*b2c0*/  @!P3 FMUL R28, R28, 16777216 ;  /* 0x4b8000001c1cb820 */ /* 0x000fe20000400000 */
[----:B------:R-:W-:Y:S01]  /*b2d0*/  @!P3 FMUL R30, R30, 16777216 ;  /* 0x4b8000001e1eb820 */ /* 0x000fe20000400000 */
[----:B------:R-:W-:Y:S01]  /*b2e0*/  FADD R2, R2, R37 ;  /* 0x0000002502027221 */ /* 0x000fe20000000000 */
[----:B------:R-:W-:Y:S01]  /*b2f0*/  @!P3 FMUL R20, R20, 16777216 ;  /* 0x4b8000001414b820 */ /* 0x000fe20000400000 */
[----:B------:R-:W-:Y:S01]  /*b300*/  @!P3 FMUL R21, R21, 16777216 ;  /* 0x4b8000001515b820 */ /* 0x000fe20000400000 */
[----:B------:R-:W-:Y:S01]  /*b310*/  @!P3 FMUL R22, R22, 16777216 ;  /* 0x4b8000001616b820 */ /* 0x000fe20000400000 */
[----:B------:R-:W-:Y:S01]  /*b320*/  @!P3 FMUL R23, R23, 16777216 ;  /* 0x4b8000001717b820 */ /* 0x000fe20000400000 */
[----:B------:R-:W-:Y:S01]  /*b330*/  @!P3 FMUL R24, R24, 16777216 ;  /* 0x4b8000001818b820 */ /* 0x000fe20000400000 */
[----:B------:R-:W-:Y:S01]  /*b340*/  @!P3 FMUL R26, R26, 16777216 ;  /* 0x4b8000001a1ab820 */ /* 0x000fe20000400000 */
[----:B------:R-:W-:Y:S01]  /*b350*/  LOP3.LUT R64, R50, 0x7f, RZ, 0xc0, !PT ;  /* 0x0000007f32407812 */ /* 0x000fe200078ec0ff */
[----:B------:R-:W-:Y:S01]  /*b360*/  @P4 FFMA.FTZ R2, R49, R4, +INF ;  /* 0x7f80000031024423 */ /* 0x000fe20000010004 */
[----:B------:R-:W-:Y:S01]  /*b370*/  LEA R10, R54, R9, 0x1 ;  /* 0x00000009360a7211 */ /* 0x000fe200078e08ff */
[----:B------:R-:W-:Y:S01]  /*b380*/  @!P3 FMUL R32, R32, 16777216 ;  /* 0x4b8000002020b820 */ /* 0x000fe20000400000 */
[----:B-----5:R-:W-:Y:S01]  /*b390*/  IADD3 R60, P4, P5, R5, UR5, R60 ;  /* 0x00000005053c7c10 */ /* 0x020fe2000fd9e03c */
[----:B------:R-:W-:Y:S01]  /*b3a0*/  UIMAD.WIDE UR4, UR4, 0x2, URZ ;  /* 0x00000002040478a5 */ /* 0x000fe2000f8e02ff */
[----:B------:R-:W-:Y:S01]  /*b3b0*/  @!P3 FMUL R34, R34, 16777216 ;  /* 0x4b8000002222b820 */ /* 0x000fe20000400000 */
[C---:B------:R-:W-:Y:S01]  /*b3c0*/  FMUL R28, R38.reuse, R28 ;  /* 0x0000001c261c7220 */ /* 0x040fe20000400000 */
[----:B------:R-:W-:Y:S01]  /*b3d0*/  FMUL R17, R38, R30 ;  /* 0x0000001e26117220 */ /* 0x000fe20000400000 */
[----:B------:R-:W-:-:S04]  /*b3e0*/  IMAD.HI R4, R3, 0x2, RZ ;  /* 0x0000000203047827 */ /* 0x000fc800078e02ff */
[C---:B------:R-:W-:Y:S01]  /*b3f0*/  FMUL R20, R38.reuse, R20 ;  /* 0x0000001426147220 */ /* 0x040fe20000400000 */
[C---:B------:R-:W-:Y:S01]  /*b400*/  FMUL R21, R38.reuse, R21 ;  /* 0x0000001526157220 */ /* 0x040fe20000400000 */
[C---:B------:R-:W-:Y:S01]  /*b410*/  FMUL R5, R38.reuse, R22 ;  /* 0x0000001626057220 */ /* 0x040fe20000400000 */
[C---:B------:R-:W-:Y:S01]  /*b420*/  FMUL R6, R38.reuse, R23 ;  /* 0x0000001726067220 */ /* 0x040fe20000400000 */
[C---:B------:R-:W-:Y:S01]  /*b430*/  FMUL R24, R38.reuse, R24 ;  /* 0x0000001826187220 */ /* 0x040fe20000400000 */
[----:B------:R-:W-:Y:S01]  /*b440*/  FMUL R7, R38, R26 ;  /* 0x0000001a26077220 */ /* 0x000fe20000400000 */
[----:B------:R-:W-:Y:S01]  /*b450*/  LEA R50, R64, UR14, 0x4 ;  /* 0x0000000e40327c11 */ /* 0x000fe2000f8e20ff */
[----:B------:R-:W-:Y:S01]  /*b460*/  BAR.SYNC.DEFER_BLOCKING 0x0 ;  /* 0x0000000000007b1d */ /* 0x000fe20000010000 */
[----:B------:R-:W-:Y:S01]  /*b470*/  LEA R11, R54, R10, 0x1 ;  /* 0x0000000a360b7211 */ /* 0x000fe200078e08ff */
[C---:B------:R-:W-:Y:S01]  /*b480*/  FMUL R32, R38.reuse, R32 ;  /* 0x0000002026207220 */ /* 0x040fe20000400000 */
[----:B------:R-:W-:Y:S01]  /*b490*/  FMUL R19, R38, R34 ;  /* 0x0000002226137220 */ /* 0x000fe20000400000 */
[----:B0-----:R-:W-:Y:S01]  /*b4a0*/  F2FP.F16.F32.PACK_AB R42, R17, R28 ;  /* 0x0000001c112a723e */ /* 0x001fe200000000ff */
[----:B------:R-:W-:Y:S01]  /*b4b0*/  @P2 FMUL R25, R25, 0.25 ;  /* 0x3e80000019192820 */ /* 0x000fe20000400000 */
[----:B------:R-:W-:Y:S01]  /*b4c0*/  IADD3.X R62, PT, PT, R4, UR5, R61, P4, P5 ;  /* 0x00000005043e7c10 */ /* 0x000fe2000a7ea43d */
[----:B------:R-:W-:Y:S01]  /*b4d0*/  @P2 FMUL R27, R27, 0.25 ;  /* 0x3e8000001b1b2820 */ /* 0x000fe20000400000 */
[----:B------:R-:W-:Y:S01]  /*b4e0*/  F2FP.F16.F32.PACK_AB R40, R5, R20 ;  /* 0x000000140528723e */ /* 0x000fe200000000ff */
[----:B------:R-:W-:Y:S01]  /*b4f0*/  @P2 FMUL R29, R29, 0.25 ;  /* 0x3e8000001d1d2820 */ /* 0x000fe20000400000 */
[----:B--2---:R-:W-:Y:S01]  /*b500*/  F2FP.F16.F32.PACK_AB R44, R6, R21 ;  /* 0x00000015062c723e */ /* 0x004fe200000000ff */
[----:B------:R-:W-:Y:S01]  /*b510*/  @P2 FMUL R31, R31, 0.25 ;  /* 0x3e8000001f1f2820 */ /* 0x000fe20000400000 */
[----:B------:R-:W-:Y:S01]  /*b520*/  F2FP.F16.F32.PACK_AB R41, R7, R24 ;  /* 0x000000180729723e */ /* 0x000fe200000000ff */
[----:B------:R-:W-:Y:S01]  /*b530*/  @P2 FMUL R33, R33, 0.25 ;  /* 0x3e80000021212820 */ /* 0x000fe20000400000 */
[C---:B------:R-:W-:Y:S01]  /*b540*/  LEA R17, R54.reuse, R11, 0x1 ;  /* 0x0000000b36117211 */ /* 0x040fe200078e08ff */
[----:B------:R-:W-:Y:S01]  /*b550*/  @P2 FMUL R35, R35, 0.25 ;  /* 0x3e80000023232820 */ /* 0x000fe20000400000 */
[----:B------:R-:W-:Y:S01]  /*b560*/  F2FP.F16.F32.PACK_AB R43, R19, R32 ;  /* 0x00000020132b723e */ /* 0x000fe200000000ff */
[----:B------:R-:W-:Y:S01]  /*b570*/  @!P3 FMUL R25, R25, 16777216 ;  /* 0x4b8000001919b820 */ /* 0x000fe20000400000 */
[C---:B------:R-:W-:Y:S01]  /*b580*/  LEA R19, R54.reuse, R17, 0x1 ;  /* 0x0000001136137211 */ /* 0x040fe200078e08ff */
[----:B------:R-:W-:Y:S01]  /*b590*/  @!P3 FMUL R27, R27, 16777216 ;  /* 0x4b8000001b1bb820 */ /* 0x000fe20000400000 */
[----:B------:R-:W-:Y:S01]  /*b5a0*/  @!P3 FMUL R29, R29, 16777216 ;  /* 0x4b8000001d1db820 */ /* 0x000fe20000400000 */
[----:B------:R-:W-:Y:S01]  /*b5b0*/  @!P3 FMUL R31, R31, 16777216 ;  /* 0x4b8000001f1fb820 */ /* 0x000fe20000400000 */
[C---:B------:R-:W-:Y:S01]  /*b5c0*/  LEA R20, R54.reuse, R19, 0x1 ;  /* 0x0000001336147211 */ /* 0x040fe200078e08ff */
[----:B------:R-:W-:Y:S01]  /*b5d0*/  @!P3 FMUL R33, R33, 16777216 ;  /* 0x4b8000002121b820 */ /* 0x000fe20000400000 */
[----:B------:R-:W0:Y:S01]  /*b5e0*/  LDS.128 R12, [R50] ;  /* 0x00000000320c7984 */ /* 0x000e220000000c00 */
[----:B------:R-:W-:Y:S01]  /*b5f0*/  @!P3 FMUL R35, R35, 16777216 ;  /* 0x4b8000002323b820 */ /* 0x000fe20000400000 */
[----:B------:R-:W-:Y:S01]  /*b600*/  LEA R21, R54, R20, 0x1 ;  /* 0x0000001436157211 */ /* 0x000fe200078e08ff */
[C---:B------:R-:W-:Y:S01]  /*b610*/  FMUL R25, R38.reuse, R25 ;  /* 0x0000001926197220 */ /* 0x040fe20000400000 */
[----:B------:R-:W-:Y:S01]  /*b620*/  LDS.128 R4, [R50+0x800] ;  /* 0x0008000032047984 */ /* 0x000fe20000000c00 */
[C---:B------:R-:W-:Y:S01]  /*b630*/  FMUL R8, R38.reuse, R27 ;  /* 0x0000001b26087220 */ /* 0x040fe20000400000 */
[C---:B------:R-:W-:Y:S01]  /*b640*/  FMUL R29, R38.reuse, R29 ;  /* 0x0000001d261d7220 */ /* 0x040fe20000400000 */
[C---:B------:R-:W-:Y:S01]  /*b650*/  FMUL R16, R38.reuse, R31 ;  /* 0x0000001f26107220 */ /* 0x040fe20000400000 */
[----:B------:R-:W-:Y:S01]  /*b660*/  BAR.SYNC.DEFER_BLOCKING 0x0 ;  /* 0x0000000000007b1d */ /* 0x000fe20000010000 */
[C---:B------:R-:W-:Y:S01]  /*b670*/  FMUL R33, R38.reuse, R33 ;  /* 0x0000002126217220 */ /* 0x040fe20000400000 */
[----:B------:R-:W-:Y:S01]  /*b680*/  FMUL R38, R38, R35 ;  /* 0x0000002326267220 */ /* 0x000fe20000400000 */
[----:B------:R-:W-:-:S02]  /*b690*/  LEA R22, R54, R21, 0x1 ;  /* 0x0000001536167211 */ /* 0x000fc400078e08ff */
[----:B------:R-:W-:Y:S01]  /*b6a0*/  F2FP.F16.F32.PACK_AB R45, R8, R25 ;  /* 0x00000019082d723e */ /* 0x000fe200000000ff */
[----:B------:R-:W1:Y:S01]  /*b6b0*/  LDCU UR4, c[0x0][0x3ec] ;  /* 0x00007d80ff0477ac */ /* 0x000e620008000800 */
[----:B------:R-:W-:Y:S02]  /*b6c0*/  LEA R23, R54, R22, 0x1 ;  /* 0x0000001636177211 */ /* 0x000fe400078e08ff */
[----:B------:R-:W-:Y:S02]  /*b6d0*/  F2FP.F16.F32.PACK_AB R46, R16, R29 ;  /* 0x0000001d102e723e */ /* 0x000fe400000000ff */
[----:B------:R-:W-:Y:S02]  /*b6e0*/  F2FP.F16.F32.PACK_AB R47, R38, R33 ;  /* 0x00000021262f723e */ /* 0x000fe400000000ff */
[----:B------:R-:W-:Y:S02]  /*b6f0*/  LEA R24, R54, R23, 0x1 ;  /* 0x0000001736187211 */ /* 0x000fe400078e08ff */
[----:B------:R-:W-:-:S02]  /*b700*/  FSETP.NEU.AND P1, PT, R49, RZ, PT ;  /* 0x000000ff3100720b */ /* 0x000fc40003f2d000 */
[-C--:B------:R-:W-:Y:S01]  /*b710*/  LEA R8, P2, R10, R60.reuse, 0x1 ;  /* 0x0000003c0a087211 */ /* 0x080fe200078408ff */
[----:B------:R-:W-:Y:S01]  /*b720*/  IMAD R25, R54, 0x2, R24 ;  /* 0x0000000236197824 */ /* 0x000fe200078e0218 */
[----:B------:R-:W-:Y:S02]  /*b730*/  FSEL R3, R2, -INF , P1 ;  /* 0xff80000002037808 */ /* 0x000fe40000800000 */
[----:B------:R-:W-:Y:S02]  /*b740*/  LEA R2, P1, R9, R60, 0x1 ;  /* 0x0000003c09027211 */ /* 0x000fe400078208ff */
[C---:B------:R-:W-:Y:S01]  /*b750*/  LEA R26, R54.reuse, R25, 0x1 ;  /* 0x00000019361a7211 */ /* 0x040fe200078e08ff */
[----:B------:R-:W-:Y:S01]  /*b760*/  STS.128 [R48], R40 ;  /* 0x0000002830007388 */ /* 0x000fe20000000c00 */
[----:B------:R-:W-:Y:S01]  /*b770*/  FFMA R124, R3, 0.69314718246459960938, R124 ;  /* 0x3f317218037c7823 */ /* 0x000fe2000000007c */
[----:B------:R-:W-:Y:S01]  /*b780*/  LEA.HI.X.SX32 R3, R9, R62, 0x1, P1 ;  /* 0x0000003e09037211 */ /* 0x000fe200008f0eff */
[----:B-1----:R-:W-:Y:S01]  /*b790*/  UIMAD UR4, UR15, UR4, URZ ;  /* 0x000000040f0472a4 */ /* 0x002fe2000f8e02ff */
[----:B------:R-:W-:Y:S01]  /*b7a0*/  STS.128 [R48+0x400], R44 ;  /* 0x0004002c30007388 */ /* 0x000fe20000000c00 */
[----:B------:R-:W-:-:S02]  /*b7b0*/  LEA R27, R54, R26, 0x1 ;  /* 0x0000001a361b7211 */ /* 0x000fc400078e08ff */
[----:B------:R-:W-:Y:S01]  /*b7c0*/  LEA.HI.X.SX32 R9, R10, R62, 0x1, P2 ;  /* 0x0000003e0a097211 */ /* 0x000fe200010f0eff */
[----:B------:R-:W-:Y:S01]  /*b7d0*/  BAR.SYNC.DEFER_BLOCKING 0x0 ;  /* 0x0000000000007b1d */ /* 0x000fe20000010000 */
[C---:B------:R-:W-:Y:S01]  /*b7e0*/  LEA R10, P1, R11.reuse, R60, 0x1 ;  /* 0x0000003c0b0a7211 */ /* 0x040fe200078208ff */
[----:B------:R-:W-:Y:S01]  /*b7f0*/  USHF.L.U32 UR6, UR4, 0x2, URZ ;  /* 0x0000000204067899 */ /* 0x000fe200080006ff */
[C---:B------:R-:W-:Y:S01]  /*b800*/  LEA R28, R54.reuse, R27, 0x1 ;  /* 0x0000001b361c7211 */ /* 0x040fe200078e08ff */
[----:B------:R-:W-:Y:S01]  /*b810*/  UIMAD.WIDE UR4, UR4, 0x4, URZ ;  /* 0x00000004040478a5 */ /* 0x000fe2000f8e02ff */
[----:B------:R-:W-:Y:S02]  /*b820*/  LEA.HI.X.SX32 R11, R11, R62, 0x1, P1 ;  /* 0x0000003e0b0b7211 */ /* 0x000fe400008f0eff */
[----:B------:R-:W-:Y:S02]  /*b830*/  LEA R29, R54, R28, 0x1 ;  /* 0x0000001c361d7211 */ /* 0x000fe400078e08ff */
[----:B------:R-:W-:-:S02]  /*b840*/  LEA R16, P1, R17, R60, 0x1 ;  /* 0x0000003c11107211 */ /* 0x000fc400078208ff */
[C---:B------:R-:W-:Y:S02]  /*b850*/  LEA R31, R54.reuse, R29, 0x1 ;  /* 0x0000001d361f7211 */ /* 0x040fe400078e08ff */
[----:B------:R-:W-:Y:S02]  /*b860*/  LEA.HI.X.SX32 R17, R17, R62, 0x1, P1 ;  /* 0x0000003e11117211 */ /* 0x000fe400008f0eff */
[C---:B------:R-:W-:Y:S02]  /*b870*/  LEA R18, P1, R19.reuse, R60, 0x1 ;  /* 0x0000003c13127211 */ /* 0x040fe400078208ff */
[C---:B------:R-:W-:Y:S02]  /*b880*/  LEA R32, R54.reuse, R31, 0x1 ;  /* 0x0000001f36207211 */ /* 0x040fe400078e08ff */
[----:B------:R-:W-:Y:S02]  /*b890*/  LEA.HI.X.SX32 R19, R19, R62, 0x1, P1 ;  /* 0x0000003e13137211 */ /* 0x000fe400008f0eff */
[----:B------:R-:W-:-:S02]  /*b8a0*/  LEA R33, R54, R32, 0x1 ;  /* 0x0000002036217211 */ /* 0x000fc400078e08ff */
[----:B0-----:R-:W-:Y:S01]  /*b8b0*/  PRMT R30, R13, 0x7632, R30 ;  /* 0x000076320d1e7816 */ /* 0x001fe2000000001e */
[----:B------:R0:W-:Y:S01]  /*b8c0*/  STG.E.U16 desc[UR28][R2.64], R12 ;  /* 0x0000000c02007986 */ /* 0x0001e2000c10151c */
[----:B------:R-:W-:-:S04]  /*b8d0*/  LEA R35, R54, R33, 0x1 ;  /* 0x0000002136237211 */ /* 0x000fc800078e08ff */
[----:B------:R-:W-:-:S04]  /*b8e0*/  LEA R37, R54, R35, 0x1 ;  /* 0x0000002336257211 */ /* 0x000fc800078e08ff */
[----:B------:R-:W-:Y:S02]  /*b8f0*/  LEA R39, R54, R37, 0x1 ;  /* 0x0000002536277211 */ /* 0x000fe400078e08ff */
[----:B0-----:R-:W-:Y:S02]  /*b900*/  PRMT R3, R12, 0x7632, R3 ;  /* 0x000076320c037816 */ /* 0x001fe40000000003 */
[-C--:B------:R-:W-:Y:S01]  /*b910*/  LEA R2, P1, R20, R60.reuse, 0x1 ;  /* 0x0000003c14027211 */ /* 0x080fe200078208ff */
[C---:B------:R-:W-:Y:S02]  /*b920*/  IMAD R41, R54.reuse, 0x2, R39 ;  /* 0x0000000236297824 */ /* 0x040fe400078e0227 */
[----:B------:R0:W-:Y:S03]  /*b930*/  STG.E.U16 desc[UR28][R8.64], R3 ;  /* 0x0000000308007986 */ /* 0x0001e6000c10151c */
[----:B------:R-:W-:Y:S01]  /*b940*/  LEA R43, R54, R41, 0x1 ;  /* 0x00000029362b7211 */ /* 0x000fe200078e08ff */
[----:B------:R1:W-:Y:S01]  /*b950*/  STG.E.U16 desc[UR28][R10.64], R13 ;  /* 0x0000000d0a007986 */ /* 0x0003e2000c10151c */
[----:B------:R-:W-:-:S02]  /*b960*/  LEA R40, P3, R41, R60, 0x1 ;  /* 0x0000003c29287211 */ /* 0x000fc400078608ff */
[C---:B------:R-:W-:Y:S01]  /*b970*/  LEA R45, R54.reuse, R43, 0x1 ;  /* 0x0000002b362d7211 */ /* 0x040fe200078e08ff */
[----:B------:R-:W2:Y:S01]  /*b980*/  LDS.128 R8, [R50] ;  /* 0x0000000032087984 */ /* 0x000ea20000000c00 */
[-C--:B------:R-:W-:Y:S02]  /*b990*/  LEA.HI.X.SX32 R41, R41, R62.reuse, 0x1, P3 ;  /* 0x0000003e29297211 */ /* 0x080fe400018f0eff */
[----:B------:R-:W-:Y:S01]  /*b9a0*/  LEA R47, R54, R45, 0x1 ;  /* 0x0000002d362f7211 */ /* 0x000fe200078e08ff */
[----:B------:R-:W-:Y:S01]  /*b9b0*/  STG.E.U16 desc[UR28][R16.64], R30 ;  /* 0x0000001e10007986 */ /* 0x000fe2000c10151c */
[----:B0-----:R-:W-:Y:S02]  /*b9c0*/  LEA.HI.X.SX32 R3, R20, R62, 0x1, P1 ;  /* 0x0000003e14037211 */ /* 0x001fe400008f0eff */
[----:B------:R-:W-:Y:S01]  /*b9d0*/  LEA R20, P1, R21, R60, 0x1 ;  /* 0x0000003c15147211 */ /* 0x000fe200078208ff */
[----:B------:R0:W-:Y:S01]  /*b9e0*/  STG.E.U16 desc[UR28][R18.64], R14 ;  /* 0x0000000e12007986 */ /* 0x0001e2000c10151c */
[----:B-1----:R-:W-:-:S02]  /*b9f0*/  PRMT R13, R14, 0x7632, R13 ;  /* 0x000076320e0d7816 */ /* 0x002fc4000000000d */
[----:B------:R-:W-:Y:S02]  /*ba00*/  LEA.HI.X.SX32 R21, R21, R62, 0x1, P1 ;  /* 0x0000003e15157211 */ /* 0x000fe400008f0eff */
[-C--:B------:R-:W-:Y:S01]  /*ba10*/  LEA R12, P1, R22, R60.reuse, 0x1 ;  /* 0x0000003c160c7211 */ /* 0x080fe200078208ff */
[----:B------:R1:W-:Y:S01]  /*ba20*/  STG.E.U16 desc[UR28][R2.64], R13 ;  /* 0x0000000d02007986 */ /* 0x0003e2000c10151c */
[C---:B------:R-:W-:Y:S02]  /*ba30*/  LEA R49, R54.reuse, R47, 0x1 ;  /* 0x0000002f36317211 */ /* 0x040fe400078e08ff */
[-C--:B------:R-:W-:Y:S01]  /*ba40*/  LEA R46, P3, R47, R60.reuse, 0x1 ;  /* 0x0000003c2f2e7211 */ /* 0x080fe200078608ff */
[----:B------:R-:W-:Y:S01]  /*ba50*/  STG.E.U16 desc[UR28][R20.64], R15 ;  /* 0x0000000f14007986 */ /* 0x000fe2000c10151c */
[----:B------:R-:W-:Y:S02]  /*ba60*/  LEA R51, R54, R49, 0x1 ;  /* 0x0000003136337211 */ /* 0x000fe400078e08ff */
[----:B0-----:R-:W-:-:S02]  /*ba70*/  LEA R18, P2, R24, R60, 0x1 ;  /* 0x0000003c18127211 */ /* 0x001fc400078408ff */
[----:B------:R-:W-:Y:S02]  /*ba80*/  LEA R53, R54, R51, 0x1 ;  /* 0x0000003336357211 */ /* 0x000fe400078e08ff */
[-C--:B------:R-:W-:Y:S02]  /*ba90*/  LEA.HI.X.SX32 R19, R24, R62.reuse, 0x1, P2 ;  /* 0x0000003e18137211 */ /* 0x080fe400010f0eff */
[----:B-1----:R-:W-:Y:S02]  /*baa0*/  LEA.HI.X.SX32 R13, R22, R62, 0x1, P1 ;  /* 0x0000003e160d7211 */ /* 0x002fe400008f0eff */
[----:B------:R-:W-:Y:S02]  /*bab0*/  PRMT R3, R15, 0x7632, R3 ;  /* 0x000076320f037816 */ /* 0x000fe40000000003 */
[CC--:B------:R-:W-:Y:S02]  /*bac0*/  LEA R16, P1, R23.reuse, R60.reuse, 0x1 ;  /* 0x0000003c17107211 */ /* 0x0c0fe400078208ff */
[----:B------:R-:W-:Y:S01]  /*bad0*/  LEA R22, P2, R26, R60, 0x1 ;  /* 0x0000003c1a167211 */ /* 0x000fe200078408ff */
[----:B------:R0:W-:Y:S01]  /*bae0*/  STG.E.U16 desc[UR28][R12.64], R3 ;  /* 0x000000030c007986 */ /* 0x0001e2000c10151c */
[----:B------:R-:W-:-:S02]  /*baf0*/  LEA.HI.X.SX32 R17, R23, R62, 0x1, P1 ;  /* 0x0000003e17117211 */ /* 0x000fc400008f0eff */
[C---:B------:R-:W-:Y:S01]  /*bb00*/  LEA R2, P1, R25.reuse, R60, 0x1 ;  /* 0x0000003c19027211 */ /* 0x040fe200078208ff */
[----:B------:R-:W1:Y:S01]  /*bb10*/  LDS.128 R12, [R50+0x800] ;  /* 0x00080000320c7984 */ /* 0x000e620000000c00 */
[----:B------:R-:W-:Y:S02]  /*bb20*/  LEA.HI.X.SX32 R23, R26, R62, 0x1, P2 ;  /* 0x0000003e1a177211 */ /* 0x000fe400010f0eff */
[----:B------:R-:W-:Y:S01]  /*bb30*/  LEA R24, P2, R28, R60, 0x1 ;  /* 0x0000003c1c187211 */ /* 0x000fe200078408ff */
[----:B--2---:R2:W-:Y:S01]  /*bb40*/  STG.E.U16 desc[UR28][R16.64], R8 ;  /* 0x0000000810007986 */ /* 0x0045e2000c10151c */
[----:B------:R-:W-:Y:S02]  /*bb50*/  PRMT R65, R8, 0x7632, R65 ;  /* 0x0000763208417816 */ /* 0x000fe40000000041 */
[----:B------:R-:W-:Y:S02]  /*bb60*/  LEA R55, R54, R53, 0x1 ;  /* 0x0000003536377211 */ /* 0x000fe400078e08ff */
[----:B0-----:R-:W-:Y:S01]  /*bb70*/  LEA.HI.X.SX32 R3, R25, R62, 0x1, P1 ;  /* 0x0000003e19037211 */ /* 0x001fe200008f0eff */
[----:B------:R-:W-:Y:S01]  /*bb80*/  STG.E.U16 desc[UR28][R18.64], R65 ;  /* 0x0000004112007986 */ /* 0x000fe2000c10151c */
[----:B------:R-:W-:-:S02]  /*bb90*/  LEA R20, P1, R27, R60, 0x1 ;  /* 0x0000003c1b147211 */ /* 0x000fc400078208ff */
[-C--:B------:R-:W-:Y:S01]  /*bba0*/  LEA.HI.X.SX32 R25, R28, R62.reuse, 0x1, P2 ;  /* 0x0000003e1c197211 */ /* 0x080fe200010f0eff */
[----:B------:R0:W-:Y:S01]  /*bbb0*/  STG.E.U16 desc[UR28][R2.64], R9 ;  /* 0x0000000902007986 */ /* 0x0001e2000c10151c */
[----:B------:R-:W-:Y:S02]  /*bbc0*/  LEA.HI.X.SX32 R21, R27, R62, 0x1, P1 ;  /* 0x0000003e1b157211 */ /* 0x000fe400008f0eff */
[-C--:B------:R-:W-:Y:S02]  /*bbd0*/  LEA R26, P1, R29, R60.reuse, 0x1 ;  /* 0x0000003c1d1a7211 */ /* 0x080fe400078208ff */
[----:B------:R-:W-:Y:S02]  /*bbe0*/  LEA R28, P2, R31, R60, 0x1 ;  /* 0x0000003c1f1c7211 */ /* 0x000fe400078408ff */
[----:B------:R-:W-:Y:S02]  /*bbf0*/  LEA.HI.X.SX32 R27, R29, R62, 0x1, P1 ;  /* 0x0000003e1d1b7211 */ /* 0x000fe400008f0eff */
[----:B------:R-:W-:-:S02]  /*bc00*/  LEA R30, P1, R32, R60, 0x1 ;  /* 0x0000003c201e7211 */ /* 0x000fc400078208ff */
[-C--:B------:R-:W-:Y:S02]  /*bc10*/  LEA.HI.X.SX32 R29, R31, R62.reuse, 0x1, P2 ;  /* 0x0000003e1f1d7211 */ /* 0x080fe400010f0eff */
[----:B------:R-:W-:Y:S02]  /*bc20*/  LEA.HI.X.SX32 R31, R32, R62, 0x1, P1 ;  /* 0x0000003e201f7211 */ /* 0x000fe400008f0eff */
[-C--:B------:R-:W-:Y:S02]  /*bc30*/  LEA R32, P1, R33, R60.reuse, 0x1 ;  /* 0x0000003c21207211 */ /* 0x080fe400078208ff */
[----:B------:R-:W-:Y:S02]  /*bc40*/  LEA R34, P2, R35, R60, 0x1 ;  /* 0x0000003c23227211 */ /* 0x000fe400078408ff */
[-C--:B------:R-:W-:Y:S02]  /*bc50*/  LEA.HI.X.SX32 R33, R33, R62.reuse, 0x1, P1 ;  /* 0x0000003e21217211 */ /* 0x080fe400008f0eff */
[----:B------:R-:W-:-:S02]  /*bc60*/  LEA.HI.X.SX32 R35, R35, R62, 0x1, P2 ;  /* 0x0000003e23237211 */ /* 0x000fc400010f0eff */
[-C--:B------:R-:W-:Y:S02]  /*bc70*/  LEA R36, P1, R37, R60.reuse, 0x1 ;  /* 0x0000003c25247211 */ /* 0x080fe400078208ff */
[----:B------:R-:W-:Y:S02]  /*bc80*/  LEA R38, P2, R39, R60, 0x1 ;  /* 0x0000003c27267211 */ /* 0x000fe400078408ff */
[----:B--2---:R-:W-:Y:S02]  /*bc90*/  PRMT R17, R9, 0x7632, R17 ;  /* 0x0000763209117816 */ /* 0x004fe40000000011 */
[-C--:B------:R-:W-:Y:S02]  /*bca0*/  LEA.HI.X.SX32 R37, R37, R62.reuse, 0x1, P1 ;  /* 0x0000003e25257211 */ /* 0x080fe400008f0eff */
[----:B0-----:R-:W-:Y:S01]  /*bcb0*/  PRMT R3, R10, 0x7632, R3 ;  /* 0x000076320a037816 */ /* 0x001fe20000000003 */
[----:B------:R-:W-:Y:S01]  /*bcc0*/  STG.E.U16 desc[UR28][R22.64], R17 ;  /* 0x0000001116007986 */ /* 0x000fe2000c10151c */
[----:B------:R-:W-:-:S02]  /*bcd0*/  LEA.HI.X.SX32 R39, R39, R62, 0x1, P2 ;  /* 0x0000003e27277211 */ /* 0x000fc400010f0eff */
[-C--:B------:R-:W-:Y:S01]  /*bce0*/  LEA R42, P1, R43, R60.reuse, 0x1 ;  /* 0x0000003c2b2a7211 */ /* 0x080fe200078208ff */
[----:B------:R0:W-:Y:S01]  /*bcf0*/  STG.E.U16 desc[UR28][R20.64], R10 ;  /* 0x0000000a14007986 */ /* 0x0001e2000c10151c */
[----:B------:R-:W-:Y:S02]  /*bd00*/  LEA R44, P2, R45, R60, 0x1 ;  /* 0x0000003c2d2c7211 */ /* 0x000fe400078408ff */
[----:B------:R-:W-:Y:S01]  /*bd10*/  LEA R57, R54, R55, 0x1 ;  /* 0x0000003736397211 */ /* 0x000fe200078e08ff */
[----:B------:R1:W-:Y:S01]  /*bd20*/  STG.E.U16 desc[UR28][R24.64], R3 ;  /* 0x0000000318007986 */ /* 0x0003e2000c10151c */
[----:B------:R-:W-:Y:S02]  /*bd30*/  PRMT R19, R11, 0x7632, R19 ;  /* 0x000076320b137816 */ /* 0x000fe40000000013 */
[-C--:B------:R-:W-:Y:S01]  /*bd40*/  LEA.HI.X.SX32 R43, R43, R62.reuse, 0x1, P1 ;  /* 0x0000003e2b2b7211 */ /* 0x080fe200008f0eff */
[----:B------:R2:W-:Y:S01]  /*bd50*/  STG.E.U16 desc[UR28][R26.64], R11 ;  /* 0x0000000b1a007986 */ /* 0x0005e2000c10151c */
[----:B------:R-:W-:-:S02]  /*bd60*/  LEA.HI.X.SX32 R45, R45, R62, 0x1, P2 ;  /* 0x0000003e2d2d7211 */ /* 0x000fc400010f0eff */
[----:B------:R-:W-:Y:S01]  /*bd70*/  LEA R48, P1, R49, R60, 0x1 ;  /* 0x0000003c31307211 */ /* 0x000fe200078208ff */
[----:B------:R3:W-:Y:S01]  /*bd80*/  STG.E.U16 desc[UR28][R28.64], R19 ;  /* 0x000000131c007986 */ /* 0x0007e2000c10151c */
[----:B0-----:R-:W-:Y:S02]  /*bd90*/  PRMT R21, R4, 0x7632, R21 ;  /* 0x0000763204157816 */ /* 0x001fe40000000015 */
[----:B------:R-:W-:Y:S01]  /*bda0*/  LEA R59, R54, R57, 0x1 ;  /* 0x00000039363b7211 */ /* 0x000fe200078e08ff */
[----:B------:R-:W-:Y:S01]  /*bdb0*/  STG.E.U16 desc[UR28][R30.64], R4 ;  /* 0x000000041e007986 */ /* 0x000fe2000c10151c */
[----:B------:R-:W-:Y:S02]  /*bdc0*/  PRMT R18, R5, 0x7632, R18 ;  /* 0x0000763205127816 */ /* 0x000fe40000000012 */
[----:B------:R-:W-:Y:S01]  /*bdd0*/  LEA.HI.X.SX32 R47, R47, R62, 0x1, P3 ;  /* 0x0000003e2f2f7211 */ /* 0x000fe200018f0eff */
[----:B------:R-:W-:Y:S01]  /*bde0*/  STG.E.U16 desc[UR28][R32.64], R21 ;  /* 0x0000001520007986 */ /* 0x000fe2000c10151c */
[----:B------:R-:W-:-:S02]  /*bdf0*/  LEA R50, P2, R51, R60, 0x1 ;  /* 0x0000003c33327211 */ /* 0x000fc400078408ff */
[----:B------:R-:W-:Y:S01]  /*be00*/  LEA R52, P3, R53, R60, 0x1 ;  /* 0x0000003c35347211 */ /* 0x000fe200078608ff */
[----:B------:R-:W-:Y:S01]  /*be10*/  STG.E.U16 desc[UR28][R34.64], R5 ;  /* 0x0000000522007986 */ /* 0x000fe2000c10151c */
[----:B------:R-:W-:Y:S02]  /*be20*/  PRMT R2, R6, 0x7632, R2 ;  /* 0x0000763206027816 */ /* 0x000fe40000000002 */
[-C--:B------:R-:W-:Y:S01]  /*be30*/  LEA.HI.X.SX32 R49, R49, R62.reuse, 0x1, P1 ;  /* 0x0000003e31317211 */ /* 0x080fe200008f0eff */
[----:B------:R-:W-:Y:S01]  /*be40*/  STG.E.U16 desc[UR28][R36.64], R18 ;  /* 0x0000001224007986 */ /* 0x000fe2000c10151c */
[----:B------:R-:W-:Y:S02]  /*be50*/  LEA R61, R54, R59, 0x1 ;  /* 0x0000003b363d7211 */ /* 0x000fe400078e08ff */
[----:B------:R-:W-:Y:S01]  /*be60*/  PRMT R22, R7, 0x7632, R22 ;  /* 0x0000763207167816 */ /* 0x000fe20000000016 */
[----:B------:R-:W-:Y:S01]  /*be70*/  STG.E.U16 desc[UR28][R38.64], R6 ;  /* 0x0000000626007986 */ /* 0x000fe2000c10151c */
[----:B------:R-:W-:-:S02]  /*be80*/  LEA.HI.X.SX32 R51, R51, R62, 0x1, P2 ;  /* 0x0000003e33337211 */ /* 0x000fc400010f0eff */
[----:B------:R-:W-:Y:S01]  /*be90*/  LEA R54, P1, R55, R60, 0x1 ;  /* 0x0000003c37367211 */ /* 0x000fe200078208ff */
[----:B------:R-:W-:Y:S01]  /*bea0*/  STG.E.U16 desc[UR28][R40.64], R2 ;  /* 0x0000000228007986 */ /* 0x000fe2000c10151c */
[----:B------:R-:W-:Y:S02]  /*beb0*/  LEA.HI.X.SX32 R53, R53, R62, 0x1, P3 ;  /* 0x0000003e35357211 */ /* 0x000fe400018f0eff */
[-C--:B------:R-:W-:Y:S01]  /*bec0*/  LEA R56, P2, R57, R60.reuse, 0x1 ;  /* 0x0000003c39387211 */ /* 0x080fe200078408ff */
[----:B------:R0:W-:Y:S01]  /*bed0*/  STG.E.U16 desc[UR28][R42.64], R7 ;  /* 0x000000072a007986 */ /* 0x0001e2000c10151c */
[----:B-1----:R-:W-:Y:S02]  /*bee0*/  PRMT R24, R12, 0x7632, R24 ;  /* 0x000076320c187816 */ /* 0x002fe40000000018 */
[-C--:B------:R-:W-:Y:S01]  /*bef0*/  LEA R58, P3, R59, R60.reuse, 0x1 ;  /* 0x0000003c3b3a7211 */ /* 0x080fe200078608ff */
[----:B------:R-:W-:Y:S01]  /*bf00*/  STG.E.U16 desc[UR28][R44.64], R22 ;  /* 0x000000162c007986 */ /* 0x000fe2000c10151c */
[----:B------:R-:W-:-:S02]  /*bf10*/  LEA R60, P4, R61, R60, 0x1 ;  /* 0x0000003c3d3c7211 */ /* 0x000fc400078808ff */
[----:B--2---:R-:W-:Y:S01]  /*bf20*/  PRMT R26, R13, 0x7632, R26 ;  /* 0x000076320d1a7816 */ /* 0x004fe2000000001a */
[----:B------:R-:W-:Y:S01]  /*bf30*/  STG.E.U16 desc[UR28][R46.64], R12 ;  /* 0x0000000c2e007986 */ /* 0x000fe2000c10151c */
[-C--:B------:R-:W-:Y:S02]  /*bf40*/  LEA.HI.X.SX32 R55, R55, R62.reuse, 0x1, P1 ;  /* 0x0000003e37377211 */ /* 0x080fe400008f0eff */
[-C--:B------:R-:W-:Y:S01]  /*bf50*/  LEA.HI.X.SX32 R57, R57, R62.reuse, 0x1, P2 ;  /* 0x0000003e39397211 */ /* 0x080fe200010f0eff */
[----:B------:R-:W-:Y:S01]  /*bf60*/  STG.E.U16 desc[UR28][R48.64], R24 ;  /* 0x0000001830007986 */ /* 0x000fe2000c10151c */
[----:B---3--:R-:W-:Y:S01]  /*bf70*/  PRMT R28, R14, 0x7632, R28 ;  /* 0x000076320e1c7816 */ /* 0x008fe2000000001c */
[----:B0-----:R-:W0:Y:S01]  /*bf80*/  LDC.64 R6, c[0x0][0x3a0] ;  /* 0x0000e800ff067b82 */ /* 0x001e220000000a00 */
[-C--:B------:R-:W-:Y:S01]  /*bf90*/  LEA.HI.X.SX32 R59, R59, R62.reuse, 0x1, P3 ;  /* 0x0000003e3b3b7211 */ /* 0x080fe200018f0eff */
[----:B------:R-:W-:Y:S01]  /*bfa0*/  STG.E.U16 desc[UR28][R50.64], R13 ;  /* 0x0000000d32007986 */ /* 0x000fe2000c10151c */
[----:B------:R-:W-:-:S02]  /*bfb0*/  LEA.HI.X.SX32 R61, R61, R62, 0x1, P4 ;  /* 0x0000003e3d3d7211 */ /* 0x000fc400020f0eff */
[----:B------:R-:W-:Y:S01]  /*bfc0*/  PRMT R30, R15, 0x7632, R30 ;  /* 0x000076320f1e7816 */ /* 0x000fe2000000001e */
[----:B------:R-:W-:Y:S01]  /*bfd0*/  STG.E.U16 desc[UR28][R52.64], R26 ;  /* 0x0000001a34007986 */ /* 0x000fe2000c10151c */
[----:B------:R-:W-:Y:S01]  /*bfe0*/  LOP3.LUT R4, R0, 0xf0, RZ, 0xc0, !PT ;  /* 0x000000f000047812 */ /* 0x000fe200078ec0ff */
[----:B------:R-:W-:Y:S01]  /*bff0*/  IMAD.HI R0, R66, 0x4, RZ ;  /* 0x0000000442007827 */ /* 0x000fe200078e02ff */
[----:B------:R-:W-:Y:S01]  /*c000*/  ISETP.GE.U32.AND P1, PT, R64, 0x40, PT ;  /* 0x000000404000780c */ /* 0x000fe20003f26070 */
[----:B------:R-:W-:Y:S01]  /*c010*/  STG.E.U16 desc[UR28][R54.64], R14 ;  /* 0x0000000e36007986 */ /* 0x000fe2000c10151c */
[----:B------:R-:W-:-:S03]  /*c020*/  SHF.L.U32 R3, R66, 0x2, RZ ;  /* 0x0000000242037819 */ /* 0x000fc600000006ff */
[----:B------:R-:W-:Y:S04]  /*c030*/  STG.E.U16 desc[UR28][R56.64], R28 ;  /* 0x0000001c38007986 */ /* 0x000fe8000c10151c */
[----:B------:R-:W-:Y:S04]  /*c040*/  STG.E.U16 desc[UR28][R58.64], R15 ;  /* 0x0000000f3a007986 */ /* 0x000fe8000c10151c */
[----:B------:R-:W-:Y:S01]  /*c050*/  STG.E.U16 desc[UR28][R60.64], R30 ;  /* 0x0000001e3c007986 */ /* 0x000fe2000c10151c */
[----:B------:R-:W-:Y:S01]  /*c060*/  BAR.SYNC.DEFER_BLOCKING 0x0 ;  /* 0x0000000000007b1d */ /* 0x000fe20000010000 */
[----:B0-----:R-:W-:-:S04]  /*c070*/  IADD3 R2, P2, P3, R3, UR6, R6 ;  /* 0x0000000603027c10 */ /* 0x001fc8000fb5e006 */
[----:B------:R-:W-:Y:S01]  /*c080*/  IADD3.X R3, PT, PT, R0, UR5, R7, P2, P3 ;  /* 0x0000000500037c10 */ /* 0x000fe200097e6407 */
[----:B------:R-:W-:Y:S02]  /*c090*/  STSM.16.M88 [R63], R124 ;  /* 0x0000007c3f007844 */ /* 0x000fe40000000000 */
[----:B------:R-:W-:Y:S06]  /*c0a0*/  BAR.SYNC.DEFER_BLOCKING 0x0 ;  /* 0x0000000000007b1d */ /* 0x000fec0000010000 */
[----:B------:R-:W0:Y:S04]  /*c0b0*/  LDSM.16.M88 R5, [R4+UR14] ;  /* 0x0000000e0405783b */ /* 0x000e280008000000 */
[----:B0-----:R0:W-:Y:S01]  /*c0c0*/  @!P1 STG.E desc[UR28][R2.64], R5 ;  /* 0x0000000502009986 */ /* 0x0011e2000c10191c */
[----:B------:R-:W-:Y:S06]  /*c0d0*/  BAR.SYNC.DEFER_BLOCKING 0x0 ;  /* 0x0000000000007b1d */ /* 0x000fec0000010000 */
[----:B------:R-:W-:Y:S05]  /*c0e0*/  @P0 BRA `(.L_x_20) ;  /* 0x0000000000a00947 */ /* 0x000fea0003800000 */
[----:B------:R-:W1:Y:S01]  /*c0f0*/  S2UR UR5, SR_CgaCtaId ;  /* 0x00000000000579c3 */ /* 0x000e620000008800 */
[----:B------:R-:W-:Y:S01]  /*c100*/  NOP ;  /* 0x0000000000007918 */ /* 0x000fe20000000000 */
[----:B------:R-:W-:Y:S01]  /*c110*/  UMOV UR4, 0x50 ;  /* 0x0000005000047882 */ /* 0x000fe20000000000 */
[----:B------:R-:W-:Y:S02]  /*c120*/  MOV R0, UR13 ;  /* 0x0000000d00007c02 */ /* 0x000fe40008000f00 */
[----:B0-----:R-:W-:Y:S02]  /*c130*/  MOV R3, 0xf ;  /* 0x0000000f00037802 */ /* 0x001fe40000000f00 */
[----:B------:R-:W-:Y:S02]  /*c140*/  LOP3.LUT R0, R0, 0xffff, RZ, 0xc0, !PT ;  /* 0x0000ffff00007812 */ /* 0x000fe400078ec0ff */
[----:B------:R-:W-:Y:S02]  /*c150*/  MOV R7, 0x1 ;  /* 0x0000000100077802 */ /* 0x000fe40000000f00 */
[----:B------:R-:W-:-:S04]  /*c160*/  SHF.R.U32.HI R0, RZ, 0x5, R0 ;  /* 0x00000005ff007819 */ /* 0x000fc80000011600 */
[----:B------:R-:W-:Y:S02]  /*c170*/  IADD3 R2, PT, PT, R0, 0x10, RZ ;  /* 0x0000001000027810 */ /* 0x000fe40007ffe0ff */
[----:B------:R-:W-:Y:S01]  /*c180*/  SHF.L.U32 R0, R3, R0, RZ ;  /* 0x0000000003007219 */ /* 0x000fe200000006ff */
[----:B-1----:R-:W-:Y:S01]  /*c190*/  ULEA UR6, UR5, UR4, 0x18 ;  /* 0x0000000405067291 */ /* 0x002fe2000f8ec0ff */
[----:B------:R-:W-:-:S04]  /*c1a0*/  SHF.L.U32 R3, R7, R2, RZ ;  /* 0x0000000207037219 */ /* 0x000fc800000006ff */
[----:B------:R-:W-:-:S04]  /*c1b0*/  LOP3.LUT R0, R3, R0, RZ, 0xfc, !PT ;  /* 0x0000000003007212 */ /* 0x000fc800078efcff */
[----:B------:R-:W0:Y:S01]  /*c1c0*/  LDS R5, [UR6] ;  /* 0x00000006ff057984 */ /* 0x000e220008000800 */
[C---:B------:R-:W-:Y:S02]  /*c1d0*/  LOP3.LUT R2, R0.reuse, 0xffff, RZ, 0xc0, !PT ;  /* 0x0000ffff00027812 */ /* 0x040fe400078ec0ff */
[----:B0-----:R-:W-:-:S04]  /*c1e0*/  LOP3.LUT R3, R0, 0xffff, R5, 0x80, !PT ;  /* 0x0000ffff00037812 */ /* 0x001fc800078e8005 */
[----:B------:R-:W-:-:S13]  /*c1f0*/  ISETP.NE.AND P0, PT, R3, R2, PT ;  /* 0x000000020300720c */ /* 0x000fda0003f05270 */
[----:B------:R-:W-:Y:S05]  /*c200*/  @P0 BRA `(.L_x_21) ;  /* 0x0000000000500947 */ /* 0x000fea0003800000 */
[----:B------:R-:W-:Y:S02]  /*c210*/  SHF.R.U32.HI R5, RZ, 0x10, R5 ;  /* 0x00000010ff057819 */ /* 0x000fe40000011605 */
[----:B------:R-:W-:-:S04]  /*c220*/  SHF.R.U32.HI R2, RZ, 0x10, R0 ;  /* 0x00000010ff027819 */ /* 0x000fc80000011600 */
[----:B------:R-:W-:-:S04]  /*c230*/  LOP3.LUT R5, R5, R2, RZ, 0xc0, !PT ;  /* 0x0000000205057212 */ /* 0x000fc800078ec0ff */
[----:B------:R-:W-:-:S13]  /*c240*/  ISETP.NE.AND P0, PT, R5, R2, PT ;  /* 0x000000020500720c */ /* 0x000fda0003f05270 */
[----:B------:R-:W-:Y:S05]  /*c250*/  @P0 BRA `(.L_x_22) ;  /* 0x0000000000300947 */ /* 0x000fea0003800000 */
[----:B------:R-:W-:Y:S01]  /*c260*/  R2UR UR4, R0 ;  /* 0x00000000000472ca */ /* 0x000fe200000e0000 */
[----:B------:R-:W-:Y:S01]  /*c270*/  VOTEU.ANY UR5, UPT, PT ;  /* 0x0000000000057886 */ /* 0x000fe200038e0100 */
[----:B------:R-:W0:Y:S01]  /*c280*/  S2R R0, SR_LANEID ;  /* 0x0000000000007919 */ /* 0x000e220000000000 */
[----:B------:R-:W-:-:S10]  /*c290*/  UFLO.U32 UR5, UR5 ;  /* 0x00000005000572bd */ /* 0x000fd400080e0000 */
[----:B------:R-:W-:-:S06]  /*c2a0*/  ULOP3.LUT UR4, URZ, UR4, URZ, 0x33, !UPT ;  /* 0x00000004ff047292 */ /* 0x000fcc000f8e33ff */
[----:B------:R-:W-:-:S04]  /*c2b0*/  MOV R2, UR4 ;  /* 0x0000000400027c02 */ /* 0x000fc80008000f00 */
[----:B------:R-:W1:Y:S02]  /*c2c0*/  REDUX UR7, R2 ;  /* 0x00000000020773c4 */ /* 0x000e640000000000 */
[----:B------:R2:W-:Y:S01]  /*c2d0*/  UTCATOMSWS.AND URZ, UR4 ;  /* 0x0000000400ff79e3 */ /* 0x0005e20008000000 */
[----:B0-----:R-:W-:Y:S02]  /*c2e0*/  ISETP.EQ.U32.AND P0, PT, R0, UR5, PT ;  /* 0x0000000500007c0c */ /* 0x001fe4000bf02070 */
[----:B-1----:R-:W-:-:S11]  /*c2f0*/  MOV R0, UR7 ;  /* 0x0000000700007c02 */ /* 0x002fd60008000f00 */
[----:B------:R2:W-:Y:S01]  /*c300*/  @P0 ATOMS.AND RZ, [UR6], R0 ;  /* 0x00000000ffff098c */ /* 0x0005e2000a800006 */
[----:B------:R-:W-:Y:S05]  /*c310*/  BRA `(.L_x_20) ;  /* 0x0000000000147947 */ /* 0x000fea0003800000 */
.L_x_22:
[----:B------:R-:W-:-:S07]  /*c320*/  MOV R2, 0xc340 ;  /* 0x0000c34000027802 */ /* 0x000fce0000000f00 */
[----:B------:R-:W-:Y:S05]  /*c330*/  CALL.REL.NOINC `($__internal_0_$__cuda_sm10x_tcgen05_guardrail_trap_col_being_dealloced_not_returned_by_alloc) ;  /* 0x0000000000447944 */ /* 0x000fea0003c00000 */
[----:B------:R-:W-:Y:S05]  /*c340*/  BRA `(.L_x_20) ;  /* 0x0000000000087947 */ /* 0x000fea0003800000 */
.L_x_21:
[----:B------:R-:W-:-:S07]  /*c350*/  MOV R2, 0xc370 ;  /* 0x0000c37000027802 */ /* 0x000fce0000000f00 */
[----:B------:R-:W-:Y:S05]  /*c360*/  CALL.REL.NOINC `($__internal_2_$__cuda_sm10x_tcgen05_guardrail_trap_unallocated_columns_being_dealloced) ;  /* 0x0000000000507944 */ /* 0x000fea0003c00000 */
.L_x_20:
[----:B------:R-:W-:Y:S01]  /*c370*/  NOP ;  /* 0x0000000000007918 */ /* 0x000fe20000000000 */
[----:B--2---:R-:W-:Y:S05]  /*c380*/  EXIT ;  /* 0x000000000000794d */ /* 0x004fea0003800000 */
.L_x_8:
[----:B------:R-:W1:Y:S02]  /*c390*/  SYNCS.PHASECHK.TRANS64.TRYWAIT P4, [UR14+0x4000], RZ ;  /* 0x004000ffff0075a7 */ /* 0x000e64000808110e */
[----:B-1----:R-:W-:Y:S05]  /*c3a0*/  @!P4 BRA `(.L_x_8) ;  /* 0xfffffffc00f8c947 */ /* 0x002fea000383ffff */
[----:B------:R-:W-:Y:S05]  /*c3b0*/  BRA `(.L_x_7) ;  /* 0xffffff6c00247947 */ /* 0x000fea000383ffff */
.L_x_14:
[----:B------:R-:W1:Y:S02]  /*c3c0*/  SYNCS.PHASECHK.TRANS64.TRYWAIT P2, [UR14+0xe010], RZ ;  /* 0x00e010ffff0075a7 */ /* 0x000e64000804110e */
[----:B-1----:R-:W-:Y:S05]  /*c3d0*/  @!P2 BRA `(.L_x_14) ;  /* 0xfffffffc00f8a947 */ /* 0x002fea000383ffff */
[----:B------:R-:W-:Y:S05]  /*c3e0*/  BRA `(.L_x_23) ;  /* 0xffffffb8007c7947 */ /* 0x000fea000383ffff */
.L_x_15:
[----:B------:R-:W1:Y:S02]  /*c3f0*/  SYNCS.PHASECHK.TRANS64.TRYWAIT P2, [UR11], R219 ;  /* 0x000000dbff0075a7 */ /* 0x000e64000804110b */
[----:B-1----:R-:W-:Y:S05]  /*c400*/  @!P2 BRA `(.L_x_15) ;  /* 0xfffffffc00f8a947 */ /* 0x002fea000383ffff */
[----:B------:R-:W-:Y:S05]  /*c410*/  BRA `(.L_x_24) ;  /* 0xffffffd000207947 */ /* 0x000fea000383ffff */
.L_x_19:
[----:B------:R-:W0:Y:S02]  /*c420*/  SYNCS.PHASECHK.TRANS64.TRYWAIT P4, [UR11], R0 ;  /* 0x00000000ff0075a7 */ /* 0x000e24000808110b */
[----:B0-----:R-:W-:Y:S05]  /*c430*/  @!P4 BRA `(.L_x_19) ;  /* 0xfffffffc00f8c947 */ /* 0x001fea000383ffff */
[----:B------:R-:W-:Y:S05]  /*c440*/  BRA `(.L_x_18) ;  /* 0xffffffe4008c7947 */ /* 0x000fea000383ffff */
        .weak           $__internal_0_$__cuda_sm10x_tcgen05_guardrail_trap_col_being_dealloced_not_returned_by_alloc
        .type           $__internal_0_$__cuda_sm10x_tcgen05_guardrail_trap_col_being_dealloced_not_returned_by_alloc,@function
        .size           $__internal_0_$__cuda_sm10x_tcgen05_guardrail_trap_col_being_dealloced_not_returned_by_alloc,($__internal_1_$__cuda_sm10x_tcgen05_guardrail_trap_phase_invalid_during_alloc - $__internal_0_$__cuda_sm10x_tcgen05_guardrail_trap_col_being_dealloced_not_returned_by_alloc)
$__internal_0_$__cuda_sm10x_tcgen05_guardrail_trap_col_being_dealloced_not_returned_by_alloc:
[----:B------:R-:W-:Y:S05]  /*c450*/  BPT.TRAP 0x1 ;  /* 0x000000040000795c */ /* 0x000fea0000300000 */
[----:B------:R-:W-:-:S04]  /*c460*/  MOV R3, 0x0 ;  /* 0x0000000000037802 */ /* 0x000fc80000000f00 */
[----:B------:R-:W-:Y:S05]  /*c470*/  RET.REL.NODEC R2 `(attn_fwd) ;  /* 0xffffff3802e07950 */ /* 0x000fea0003c3ffff */
        .weak           $__internal_1_$__cuda_sm10x_tcgen05_guardrail_trap_phase_invalid_during_alloc
        .type           $__internal_1_$__cuda_sm10x_tcgen05_guardrail_trap_phase_invalid_during_alloc,@function
        .size           $__internal_1_$__cuda_sm10x_tcgen05_guardrail_trap_phase_invalid_during_alloc,($__internal_2_$__cuda_sm10x_tcgen05_guardrail_trap_unallocated_columns_being_dealloced - $__internal_1_$__cuda_sm10x_tcgen05_guardrail_trap_phase_invalid_during_alloc)
$__internal_1_$__cuda_sm10x_tcgen05_guardrail_trap_phase_invalid_during_alloc:
[----:B------:R-:W-:Y:S05]  /*c480*/  BPT.TRAP 0x1 ;  /* 0x000000040000795c */ /* 0x000fea0000300000 */
[----:B------:R-:W-:-:S04]  /*c490*/  HFMA2 R3, -RZ, RZ, 0, 0 ;  /* 0x00000000ff037431 */ /* 0x000fc800000001ff */
[----:B------:R-:W-:Y:S05]  /*c4a0*/  RET.REL.NODEC R2 `(attn_fwd) ;  /* 0xffffff3802d47950 */ /* 0x000fea0003c3ffff */
        .weak           $__internal_2_$__cuda_sm10x_tcgen05_guardrail_trap_unallocated_columns_being_dealloced
        .type           $__internal_2_$__cuda_sm10x_tcgen05_guardrail_trap_unallocated_columns_being_dealloced,@function
        .size           $__internal_2_$__cuda_sm10x_tcgen05_guardrail_trap_unallocated_columns_being_dealloced,(.L_x_28 - $__internal_2_$__cuda_sm10x_tcgen05_guardrail_trap_unallocated_columns_being_dealloced)
$__internal_2_$__cuda_sm10x_tcgen05_guardrail_trap_unallocated_columns_being_dealloced:
[----:B------:R-:W-:Y:S05]  /*c4b0*/  BPT.TRAP 0x1 ;  /* 0x000000040000795c */ /* 0x000fea0000300000 */
[----:B------:R-:W-:-:S04]  /*c4c0*/  MOV R3, 0x0 ;  /* 0x0000000000037802 */ /* 0x000fc80000000f00 */
[----:B------:R-:W-:Y:S05]  /*c4d0*/  RET.REL.NODEC R2 `(attn_fwd) ;  /* 0xffffff3802c87950 */ /* 0x000fea0003c3ffff */
.L_x_25:
[----:B------:R-:W-:-:S00]  /*c4e0*/  BRA `(.L_x_25) ;  /* 0xfffffffc00fc7947 */ /* 0x000fc0000383ffff */
[----:B------:R-:W-:-:S00]  /*c4f0*/  NOP ;  /* 0x0000000000007918 */ /* 0x000fc00000000000 */
        /* <DEDUP_REMOVED lines=8> */
.L_x_28:


//--------------------- .nv.global.init           --------------------------
	.section	.nv.global.init,"aw",@progbits
.nv.global.init:
	.type		_$_str,@object
	.size		_$_str,(.L_3 - _$_str)
_$_str:
        /*0000*/ 	.byte	0x5f, 0x5f, 0x43, 0x55, 0x44, 0x41, 0x5f, 0x46, 0x54, 0x5a, 0x00
.L_3:


//--------------------- .nv.shared.attn_fwd       --------------------------
	.section	.nv.shared.attn_fwd,"aw",@nobits
	.sectionflags	@""
	.align	16
	.zero		1024


//--------------------- .nv.shared.reserved.0     --------------------------
	.section	.nv.shared.reserved.0,"aw",@nobits
	.align	8
	.weak		__nv_reservedSMEM_offset_0_alias
	.size		__nv_reservedSMEM_offset_0_alias, 0, 64
	.other		__nv_reservedSMEM_offset_0_alias,@"STO_CUDA_RESERVED_SHARED STV_DEFAULT"
__nv_reservedSMEM_offset_0_alias:
	.zero		0
.nv.shared.reserved.0:
	.zero		64
	.weak		__nv_reservedSMEM_allocation_phase
	.type		__nv_reservedSMEM_allocation_phase,@object
	.size		__nv_reservedSMEM_allocation_phase,(.L_0 - __nv_reservedSMEM_allocation_phase)
__nv_reservedSMEM_allocation_phase:
	.zero		1
.L_0:
	.zero		7
	.weak		__nv_reservedSMEM_devtool_atexit_pc
	.type		__nv_reservedSMEM_devtool_atexit_pc,@object
	.size		__nv_reservedSMEM_devtool_atexit_pc,(__nv_reservedSMEM_allocation_mask - __nv_reservedSMEM_devtool_atexit_pc)
__nv_reservedSMEM_devtool_atexit_pc:
	.zero		8
	.weak		__nv_reservedSMEM_allocation_mask
	.type		__nv_reservedSMEM_allocation_mask,@object
	.size		__nv_reservedSMEM_allocation_mask,(.L_2 - __nv_reservedSMEM_allocation_mask)
__nv_reservedSMEM_allocation_mask:
	.zero		4
.L_2:


//--------------------- .nv.constant0.attn_fwd    --------------------------
	.section	.nv.constant0.attn_fwd,"a",@progbits
	.sectionflags	@""
	.align	4
.nv.constant0.attn_fwd:
	.zero		1032


//--------------------- SYMBOLS --------------------------

	.type		.nv.reservedSmem.offset0,@object
	.size		.nv.reservedSmem.offset0,0x4
	.type		.nv.reservedSmem.cap,@object
	.size		.nv.reservedSmem.cap,0x4
